// auto-generated by cutlass_sweep.gemm — config: {"arch": "sm_90", "cluster_m": 1, "cluster_n": 1, "dtype": "e4m3", "stages": 4, "tile_k": 64, "tile_m": 256, "tile_n": 64}
#include "cutlass/cutlass.h"
#include "cutlass/gemm/collective/collective_builder.hpp"
#include "cutlass/gemm/device/gemm_universal_adapter.h"
#include "cutlass/gemm/kernel/gemm_universal.hpp"
#include "cutlass/epilogue/collective/collective_builder.hpp"

using ElemA = cutlass::float_e4m3_t;
using ElemB = cutlass::float_e4m3_t;
using ElemCD = cutlass::float_e4m3_t;
using Acc  = float;
using TileShape    = cute::Shape<cute::_256, cute::_64, cute::_64>;
using ClusterShape = cute::Shape<cute::_1, cute::_1, cute::_1>;

using CollectiveEpilogue = typename cutlass::epilogue::collective::CollectiveBuilder<
    cutlass::arch::Sm90, cutlass::arch::OpClassTensorOp,
    TileShape, ClusterShape,
    cutlass::epilogue::collective::EpilogueTileAuto,
    Acc, Acc,
    ElemCD, cutlass::layout::RowMajor, 128 / cutlass::sizeof_bits<ElemCD>::value,
    ElemCD, cutlass::layout::RowMajor, 128 / cutlass::sizeof_bits<ElemCD>::value,
    cutlass::epilogue::collective::EpilogueScheduleAuto
  >::CollectiveOp;

using CollectiveMainloop = typename cutlass::gemm::collective::CollectiveBuilder<
    cutlass::arch::Sm90, cutlass::arch::OpClassTensorOp,
    ElemA, cutlass::layout::RowMajor, 128 / cutlass::sizeof_bits<ElemA>::value,
    ElemB, cutlass::layout::ColumnMajor, 128 / cutlass::sizeof_bits<ElemB>::value,
    Acc,
    TileShape, ClusterShape,
    cutlass::gemm::collective::StageCount<4>,
    cutlass::gemm::collective::KernelScheduleAuto
  >::CollectiveOp;

using GemmKernel = cutlass::gemm::kernel::GemmUniversal<
    cute::Shape<int,int,int,int>,
    CollectiveMainloop,
    CollectiveEpilogue
>;
using Gemm = cutlass::gemm::device::GemmUniversalAdapter<GemmKernel>;

// Force the device kernel symbol into the cubin without needing a host main.
auto* _anchor = &cutlass::device_kernel<GemmKernel>;


// ===== COMPILED SASS (sm_90a) =====

	.target	sm_90a

	.elftype	@"ET_EXEC"


//--------------------- .note.nv.tkinfo           --------------------------
	.section	.note.nv.tkinfo,"",@"SHT_NOTE"
	.sectionflags	@"SHF_NOTE_NV_TKINFO"
	.tkinfo
        /*0018*/ 	.word	0x00000002
        /*0030*/ 	.string	""
        /*0030*/ 	.string	"ptxas"
        /*0030*/ 	.string	"Cuda compilation tools, release 13.0, V13.0.88"
        /*0030*/ 	.string	"Build cuda_13.0.r13.0/compiler.36424714_0"
        /*0030*/ 	.string	"-arch sm_90a -m 64 "



//--------------------- .note.nv.cuinfo           --------------------------
	.section	.note.nv.cuinfo,"",@"SHT_NOTE"
	.sectionflags	@"SHF_NOTE_NV_CUINFO"
        /*0018*/ 	.short	0x0002
        /*001a*/ 	.short	0x005a
        /*001c*/ 	.short	0x0082
	.zero		2


//--------------------- .nv.info                  --------------------------
	.section	.nv.info,"",@"SHT_CUDA_INFO"
	.align	4


	//----- nvinfo : EIATTR_REGCOUNT
	.align		4
        /*0000*/ 	.byte	0x04, 0x2f
        /*0002*/ 	.short	(.L_12 - .L_11)
	.align		4
.L_11:
        /*0004*/ 	.word	index@(_ZN7cutlass13device_kernelINS_4gemm6kernel13GemmUniversalIN4cute5tupleIJiiiiEEENS1_10collective13CollectiveMmaINS1_37MainloopSm90TmaGmmaWarpSpecializedFP8ILi4ENS5_IJNS4_1CILi1EEESB_SB_EEENS1_35KernelTmaWarpSpecializedCooperativeEEENS5_IJNSA_ILi256EEENSA_ILi64EEESG_EEENS_12float_e4m3_tENS5_IJlSB_lEEESI_SJ_NS4_8TiledMMAINS4_8MMA_AtomIJNS4_4SM904GMMA30MMA_64x64x32_F32E4M3E4M3_SS_TNILNSN_7ScaleInE1ELSP_1EEEEEENS4_6LayoutINS5_IJNSA_ILi2EEESB_SB_EEENS5_IJSB_NSA_ILi0EEESV_EEEEENS5_IJNS4_10UnderscoreESY_SY_EEEEENS4_13SM90_TMA_LOADENS4_14ComposedLayoutINS4_7SwizzleILi2ELi4ELi3EEENS4_18smem_ptr_flag_bitsILi8EEENSS_INS5_IJNSA_ILi8EEESG_EEENS5_IJSG_SB_EEEEEEEvNS4_8identityES11_S1B_vS1C_EENS_8epilogue10collective6detail29Sm90TmaWarpSpecializedAdapterINS1F_15DefaultEpilogueISI_SJ_SJ_NS1E_6thread17LinearCombinationISI_Li1EffLNS1J_9ScaleType4KindE0ELNS_15FloatRoundStyleE2ESI_EENS1_15EpilogueDefaultEEEEEvvEEEEvNT_6ParamsE)
        /*0008*/ 	.word	0x000000a8


	//----- nvinfo : EIATTR_FRAME_SIZE
	.align		4
.L_12:
        /*000c*/ 	.byte	0x04, 0x11
        /*000e*/ 	.short	(.L_14 - .L_13)
	.align		4
.L_13:
        /*0010*/ 	.word	index@(_ZN7cutlass13device_kernelINS_4gemm6kernel13GemmUniversalIN4cute5tupleIJiiiiEEENS1_10collective13CollectiveMmaINS1_37MainloopSm90TmaGmmaWarpSpecializedFP8ILi4ENS5_IJNS4_1CILi1EEESB_SB_EEENS1_35KernelTmaWarpSpecializedCooperativeEEENS5_IJNSA_ILi256EEENSA_ILi64EEESG_EEENS_12float_e4m3_tENS5_IJlSB_lEEESI_SJ_NS4_8TiledMMAINS4_8MMA_AtomIJNS4_4SM904GMMA30MMA_64x64x32_F32E4M3E4M3_SS_TNILNSN_7ScaleInE1ELSP_1EEEEEENS4_6LayoutINS5_IJNSA_ILi2EEESB_SB_EEENS5_IJSB_NSA_ILi0EEESV_EEEEENS5_IJNS4_10UnderscoreESY_SY_EEEEENS4_13SM90_TMA_LOADENS4_14ComposedLayoutINS4_7SwizzleILi2ELi4ELi3EEENS4_18smem_ptr_flag_bitsILi8EEENSS_INS5_IJNSA_ILi8EEESG_EEENS5_IJSG_SB_EEEEEEEvNS4_8identityES11_S1B_vS1C_EENS_8epilogue10collective6detail29Sm90TmaWarpSpecializedAdapterINS1F_15DefaultEpilogueISI_SJ_SJ_NS1E_6thread17LinearCombinationISI_Li1EffLNS1J_9ScaleType4KindE0ELNS_15FloatRoundStyleE2ESI_EENS1_15EpilogueDefaultEEEEEvvEEEEvNT_6ParamsE)
        /*0014*/ 	.word	0x00000000


	//----- nvinfo : EIATTR_MIN_STACK_SIZE
	.align		4
.L_14:
        /*0018*/ 	.byte	0x04, 0x12
        /*001a*/ 	.short	(.L_16 - .L_15)
	.align		4
.L_15:
        /*001c*/ 	.word	index@(_ZN7cutlass13device_kernelINS_4gemm6kernel13GemmUniversalIN4cute5tupleIJiiiiEEENS1_10collective13CollectiveMmaINS1_37MainloopSm90TmaGmmaWarpSpecializedFP8ILi4ENS5_IJNS4_1CILi1EEESB_SB_EEENS1_35KernelTmaWarpSpecializedCooperativeEEENS5_IJNSA_ILi256EEENSA_ILi64EEESG_EEENS_12float_e4m3_tENS5_IJlSB_lEEESI_SJ_NS4_8TiledMMAINS4_8MMA_AtomIJNS4_4SM904GMMA30MMA_64x64x32_F32E4M3E4M3_SS_TNILNSN_7ScaleInE1ELSP_1EEEEEENS4_6LayoutINS5_IJNSA_ILi2EEESB_SB_EEENS5_IJSB_NSA_ILi0EEESV_EEEEENS5_IJNS4_10UnderscoreESY_SY_EEEEENS4_13SM90_TMA_LOADENS4_14ComposedLayoutINS4_7SwizzleILi2ELi4ELi3EEENS4_18smem_ptr_flag_bitsILi8EEENSS_INS5_IJNSA_ILi8EEESG_EEENS5_IJSG_SB_EEEEEEEvNS4_8identityES11_S1B_vS1C_EENS_8epilogue10collective6detail29Sm90TmaWarpSpecializedAdapterINS1F_15DefaultEpilogueISI_SJ_SJ_NS1E_6thread17LinearCombinationISI_Li1EffLNS1J_9ScaleType4KindE0ELNS_15FloatRoundStyleE2ESI_EENS1_15EpilogueDefaultEEEEEvvEEEEvNT_6ParamsE)
        /*0020*/ 	.word	0x00000000
.L_16:


//--------------------- .nv.compat                --------------------------
	.section	.nv.compat,"",@"SHT_CUDA_COMPAT_INFO"
	.align	4
        /*0000*/ 	.byte	0x02, 0x09, 0x01, 0x00, 0x02, 0x02, 0x04, 0x00, 0x02, 0x05, 0x05, 0x00, 0x03, 0x07, 0x01, 0x01
        /*0010*/ 	.byte	0x02, 0x03, 0x01, 0x00, 0x02, 0x06, 0x01, 0x00, 0x04, 0x0b, 0x08, 0x00, 0x00, 0x00, 0x00, 0x00
        /*0020*/ 	.byte	0x00, 0x00, 0x00, 0x00


//--------------------- .nv.info._ZN7cutlass13device_kernelINS_4gemm6kernel13GemmUniversalIN4cute5tupleIJiiiiEEENS1_10collective13CollectiveMmaINS1_37MainloopSm90TmaGmmaWarpSpecializedFP8ILi4ENS5_IJNS4_1CILi1EEESB_SB_EEENS1_35KernelTmaWarpSpecializedCooperativeEEENS5_IJNSA_ILi256EEENSA_ILi64EEESG_EEENS_12float_e4m3_tENS5_IJlSB_lEEESI_SJ_NS4_8TiledMMAINS4_8MMA_AtomIJNS4_4SM904GMMA30MMA_64x64x32_F32E4M3E4M3_SS_TNILNSN_7ScaleInE1ELSP_1EEEEEENS4_6LayoutINS5_IJNSA_ILi2EEESB_SB_EEENS5_IJSB_NSA_ILi0EEESV_EEEEENS5_IJNS4_10UnderscoreESY_SY_EEEEENS4_13SM90_TMA_LOADENS4_14ComposedLayoutINS4_7SwizzleILi2ELi4ELi3EEENS4_18smem_ptr_flag_bitsILi8EEENSS_INS5_IJNSA_ILi8EEESG_EEENS5_IJSG_SB_EEEEEEEvNS4_8identityES11_S1B_vS1C_EENS_8epilogue10collective6detail29Sm90TmaWarpSpecializedAdapterINS1F_15DefaultEpilogueISI_SJ_SJ_NS1E_6thread17LinearCombinationISI_Li1EffLNS1J_9ScaleType4KindE0ELNS_15FloatRoundStyleE2ESI_EENS1_15EpilogueDefaultEEEEEvvEEEEvNT_6ParamsE --------------------------
	.section	.nv.info._ZN7cutlass13device_kernelINS_4gemm6kernel13GemmUniversalIN4cute5tupleIJiiiiEEENS1_10collective13CollectiveMmaINS1_37MainloopSm90TmaGmmaWarpSpecializedFP8ILi4ENS5_IJNS4_1CILi1EEESB_SB_EEENS1_35KernelTmaWarpSpecializedCooperativeEEENS5_IJNSA_ILi256EEENSA_ILi64EEESG_EEENS_12float_e4m3_tENS5_IJlSB_lEEESI_SJ_NS4_8TiledMMAINS4_8MMA_AtomIJNS4_4SM904GMMA30MMA_64x64x32_F32E4M3E4M3_SS_TNILNSN_7ScaleInE1ELSP_1EEEEEENS4_6LayoutINS5_IJNSA_ILi2EEESB_SB_EEENS5_IJSB_NSA_ILi0EEESV_EEEEENS5_IJNS4_10UnderscoreESY_SY_EEEEENS4_13SM90_TMA_LOADENS4_14ComposedLayoutINS4_7SwizzleILi2ELi4ELi3EEENS4_18smem_ptr_flag_bitsILi8EEENSS_INS5_IJNSA_ILi8EEESG_EEENS5_IJSG_SB_EEEEEEEvNS4_8identityES11_S1B_vS1C_EENS_8epilogue10collective6detail29Sm90TmaWarpSpecializedAdapterINS1F_15DefaultEpilogueISI_SJ_SJ_NS1E_6thread17LinearCombinationISI_Li1EffLNS1J_9ScaleType4KindE0ELNS_15FloatRoundStyleE2ESI_EENS1_15EpilogueDefaultEEEEEvvEEEEvNT_6ParamsE,"",@"SHT_CUDA_INFO"
	.sectionflags	@""
	.align	4


	//----- nvinfo : EIATTR_CUDA_API_VERSION
	.align		4
        /*0000*/ 	.byte	0x04, 0x37
        /*0002*/ 	.short	(.L_18 - .L_17)
.L_17:
        /*0004*/ 	.word	0x00000082


	//----- nvinfo : EIATTR_KPARAM_INFO
	.align		4
.L_18:
        /*0008*/ 	.byte	0x04, 0x17
        /*000a*/ 	.short	(.L_20 - .L_19)
.L_19:
        /*000c*/ 	.word	0x00000000
        /*0010*/ 	.short	0x0000
        /*0012*/ 	.short	0x0070
        /*0014*/ 	.byte	0x00, 0xf0, 0x01, 0x10


	//----- nvinfo : EIATTR_SPARSE_MMA_MASK
	.align		4
.L_20:
        /*0018*/ 	.byte	0x03, 0x50
        /*001a*/ 	.short	0x0000


	//----- nvinfo : EIATTR_MAXREG_COUNT
	.align		4
        /*001c*/ 	.byte	0x03, 0x1b
        /*001e*/ 	.short	0x00a8


	//----- nvinfo : EIATTR_NUM_BARRIERS
	.align		4
        /*0020*/ 	.byte	0x02, 0x4c
        /*0022*/ 	.byte	0x01
	.zero		1


	//----- nvinfo : EIATTR_MERCURY_ISA_VERSION
	.align		4
        /*0024*/ 	.byte	0x03, 0x5f
        /*0026*/ 	.short	0x0101


	//----- nvinfo : EIATTR_INT_WARP_WIDE_INSTR_OFFSETS
	.align		4
        /*0028*/ 	.byte	0x04, 0x31
        /*002a*/ 	.short	(.L_22 - .L_21)


	//   ....[0]....
.L_21:
        /*002c*/ 	.word	0x000003d0


	//   ....[1]....
        /*0030*/ 	.word	0x000003e0


	//   ....[2]....
        /*0034*/ 	.word	0x000004d0


	//----- nvinfo : EIATTR_COOP_GROUP_MASK_REGIDS
	.align		4
.L_22:
        /*0038*/ 	.byte	0x04, 0x29
        /*003a*/ 	.short	(.L_24 - .L_23)


	//   ....[0]....
.L_23:
        /*003c*/ 	.word	0xffffffff


	//   ....[1]....
        /*0040*/ 	.word	0xffffffff


	//   ....[2]....
        /*0044*/ 	.word	0xffffffff


	//   ....[3]....
        /*0048*/ 	.word	0xffffffff


	//   ....[4]....
        /*004c*/ 	.word	0xffffffff


	//----- nvinfo : EIATTR_COOP_GROUP_INSTR_OFFSETS
	.align		4
.L_24:
        /*0050*/ 	.byte	0x04, 0x28
        /*0052*/ 	.short	(.L_26 - .L_25)


	//   ....[0]....
.L_25:
        /*0054*/ 	.word	0x00000060


	//   ....[1]....
        /*0058*/ 	.word	0x00000070


	//   ....[2]....
        /*005c*/ 	.word	0x00000130


	//   ....[3]....
        /*0060*/ 	.word	0x000002c0


	//   ....[4]....
        /*0064*/ 	.word	0x00000fc0


	//----- nvinfo : EIATTR_REG_RECONFIG
	.align		4
.L_26:
        /*0068*/ 	.byte	0x01, 0x54
	.zero		2


	//----- nvinfo : EIATTR_MBARRIER_INSTR_OFFSETS
	.align		4
        /*006c*/ 	.byte	0x04, 0x39
        /*006e*/ 	.short	(.L_28 - .L_27)


	//   ....[0]....
.L_27:
        /*0070*/ 	.word	0x00000230
        /*0074*/ 	.word	0x000000ff
        /*0078*/ 	.word	0x00000000
        /*007c*/ 	.short	0x0100
        /*007e*/ 	.byte	0x08
	.zero		1


	//   ....[1]....
        /*0080*/ 	.word	0x00000240
        /*0084*/ 	.word	0x000000ff
        /*0088*/ 	.word	0x00000020
        /*008c*/ 	.short	0x0100
        /*008e*/ 	.byte	0x08
	.zero		1


	//   ....[2]....
        /*0090*/ 	.word	0x00000250
        /*0094*/ 	.word	0x000000ff
        /*0098*/ 	.word	0x00000008
        /*009c*/ 	.short	0x0100
        /*009e*/ 	.byte	0x08
	.zero		1


	//   ....[3]....
        /*00a0*/ 	.word	0x00000260
        /*00a4*/ 	.word	0x000000ff
        /*00a8*/ 	.word	0x00000028
        /*00ac*/ 	.short	0x0100
        /*00ae*/ 	.byte	0x08
	.zero		1


	//   ....[4]....
        /*00b0*/ 	.word	0x00000270
        /*00b4*/ 	.word	0x000000ff
        /*00b8*/ 	.word	0x00000010
        /*00bc*/ 	.short	0x0100
        /*00be*/ 	.byte	0x08
	.zero		1


	//   ....[5]....
        /*00c0*/ 	.word	0x00000280
        /*00c4*/ 	.word	0x000000ff
        /*00c8*/ 	.word	0x00000030
        /*00cc*/ 	.short	0x0100
        /*00ce*/ 	.byte	0x08
	.zero		1


	//   ....[6]....
        /*00d0*/ 	.word	0x00000290
        /*00d4*/ 	.word	0x000000ff
        /*00d8*/ 	.word	0x00000018
        /*00dc*/ 	.short	0x0100
        /*00de*/ 	.byte	0x08
	.zero		1


	//   ....[7]....
        /*00e0*/ 	.word	0x000002a0
        /*00e4*/ 	.word	0x000000ff
        /*00e8*/ 	.word	0x00000038
        /*00ec*/ 	.short	0x0100
        /*00ee*/ 	.byte	0x08
	.zero		1


	//   ....[8]....
        /*00f0*/ 	.word	0x00000520
        /*00f4*/ 	.word	0x000000ff
        /*00f8*/ 	.word	0x00000050
        /*00fc*/ 	.short	0x0100
        /*00fe*/ 	.byte	0x06
	.zero		1


	//   ....[9]....
        /*0100*/ 	.word	0x00000580
        /*0104*/ 	.word	0x000000ff
        /*0108*/ 	.word	0x00000058
        /*010c*/ 	.short	0x0100
        /*010e*/ 	.byte	0x06
	.zero		1


	//   ....[10]....
        /*0110*/ 	.word	0x000014f0
        /*0114*/ 	.word	0x000000ff
        /*0118*/ 	.word	0x00000000
        /*011c*/ 	.short	0x010a
        /*011e*/ 	.byte	0x06
	.zero		1


	//   ....[11]....
        /*0120*/ 	.word	0x00001530
        /*0124*/ 	.word	0x000000ff
        /*0128*/ 	.word	0x00000000
        /*012c*/ 	.short	0x010a
        /*012e*/ 	.byte	0x06
	.zero		1


	//   ....[12]....
        /*0130*/ 	.word	0x00001f00
        /*0134*/ 	.word	0x000000ff
        /*0138*/ 	.word	0x00000000
        /*013c*/ 	.short	0x010a
        /*013e*/ 	.byte	0x0c
	.zero		1


	//   ....[13]....
        /*0140*/ 	.word	0x00001f40
        /*0144*/ 	.word	0x000000ff
        /*0148*/ 	.word	0x00000000
        /*014c*/ 	.short	0x010a
        /*014e*/ 	.byte	0x0c
	.zero		1


	//   ....[14]....
        /*0150*/ 	.word	0x00002610
        /*0154*/ 	.word	0x000000ff
        /*0158*/ 	.word	0x00000000
        /*015c*/ 	.short	0x0101
        /*015e*/ 	.byte	0x08
	.zero		1


	//   ....[15]....
        /*0160*/ 	.word	0x00002c40
        /*0164*/ 	.word	0x000000ff
        /*0168*/ 	.word	0x00000000
        /*016c*/ 	.short	0x0101
        /*016e*/ 	.byte	0x06
	.zero		1


	//   ....[16]....
        /*0170*/ 	.word	0x00008760
        /*0174*/ 	.word	0x00000012
        /*0178*/ 	.word	0x00000020
        /*017c*/ 	.short	0x010a
        /*017e*/ 	.byte	0x3f
	.zero		1


	//   ....[17]....
        /*0180*/ 	.word	0x00008b30
        /*0184*/ 	.word	0x00000006
        /*0188*/ 	.word	0x00000058
        /*018c*/ 	.short	0x0101
        /*018e*/ 	.byte	0x3f
	.zero		1


	//   ....[18]....
        /*0190*/ 	.word	0x00009220
        /*0194*/ 	.word	0x00000007
        /*0198*/ 	.word	0x00000000
        /*019c*/ 	.short	0x010a
        /*019e*/ 	.byte	0x3f
	.zero		1


	//   ....[19]....
        /*01a0*/ 	.word	0x000092a0
        /*01a4*/ 	.word	0x00000009
        /*01a8*/ 	.word	0x00000000
        /*01ac*/ 	.short	0x010a
        /*01ae*/ 	.byte	0x3f
	.zero		1


	//   ....[20]....
        /*01b0*/ 	.word	0x00009330
        /*01b4*/ 	.word	0x00000006
        /*01b8*/ 	.word	0x00000000
        /*01bc*/ 	.short	0x010a
        /*01be*/ 	.byte	0x3f
	.zero		1


	//   ....[21]....
        /*01c0*/ 	.word	0x000093c0
        /*01c4*/ 	.word	0x00000003
        /*01c8*/ 	.word	0x00000000
        /*01cc*/ 	.short	0x010a
        /*01ce*/ 	.byte	0x3f
	.zero		1


	//   ....[22]....
        /*01d0*/ 	.word	0x00009430
        /*01d4*/ 	.word	0x0000000b
        /*01d8*/ 	.word	0x00000000
        /*01dc*/ 	.short	0x010a
        /*01de*/ 	.byte	0x3f
	.zero		1


	//   ....[23]....
        /*01e0*/ 	.word	0x00009490
        /*01e4*/ 	.word	0x0000000c
        /*01e8*/ 	.word	0x00000000
        /*01ec*/ 	.short	0x010a
        /*01ee*/ 	.byte	0x3f
	.zero		1


	//   ....[24]....
        /*01f0*/ 	.word	0x00009560
        /*01f4*/ 	.word	0x00000012
        /*01f8*/ 	.word	0x00000020
        /*01fc*/ 	.short	0x010a
        /*01fe*/ 	.byte	0x3f
	.zero		1


	//   ....[25]....
        /*0200*/ 	.word	0x00009640
        /*0204*/ 	.word	0x00000007
        /*0208*/ 	.word	0x00000000
        /*020c*/ 	.short	0x010a
        /*020e*/ 	.byte	0x3f
	.zero		1


	//   ....[26]....
        /*0210*/ 	.word	0x00009690
        /*0214*/ 	.word	0x00000009
        /*0218*/ 	.word	0x00000000
        /*021c*/ 	.short	0x010a
        /*021e*/ 	.byte	0x3f
	.zero		1


	//   ....[27]....
        /*0220*/ 	.word	0x000096e0
        /*0224*/ 	.word	0x00000006
        /*0228*/ 	.word	0x00000000
        /*022c*/ 	.short	0x010a
        /*022e*/ 	.byte	0x3f
	.zero		1


	//----- nvinfo : EIATTR_NUM_MBARRIERS
	.align		4
.L_28:
        /*0230*/ 	.byte	0x03, 0x38
        /*0232*/ 	.short	0x000a


	//----- nvinfo : EIATTR_EXIT_INSTR_OFFSETS
	.align		4
        /*0234*/ 	.byte	0x04, 0x1c
        /*0236*/ 	.short	(.L_30 - .L_29)


	//   ....[0]....
.L_29:
        /*0238*/ 	.word	0x000005d0


	//   ....[1]....
        /*023c*/ 	.word	0x00000e90


	//   ....[2]....
        /*0240*/ 	.word	0x00007dd0


	//   ....[3]....
        /*0244*/ 	.word	0x00008400


	//   ....[4]....
        /*0248*/ 	.word	0x00009410


	//----- nvinfo : EIATTR_MAX_THREADS
	.align		4
.L_30:
        /*024c*/ 	.byte	0x04, 0x05
        /*024e*/ 	.short	(.L_32 - .L_31)
.L_31:
        /*0250*/ 	.word	0x00000180
        /*0254*/ 	.word	0x00000001
        /*0258*/ 	.word	0x00000001


	//----- nvinfo : EIATTR_CRS_STACK_SIZE
	.align		4
.L_32:
        /*025c*/ 	.byte	0x04, 0x1e
        /*025e*/ 	.short	(.L_34 - .L_33)
.L_33:
        /*0260*/ 	.word	0x00000000


	//----- nvinfo : EIATTR_CBANK_PARAM_SIZE
	.align		4
.L_34:
        /*0264*/ 	.byte	0x03, 0x19
        /*0266*/ 	.short	0x0470


	//----- nvinfo : EIATTR_PARAM_CBANK
	.align		4
        /*0268*/ 	.byte	0x04, 0x0a
        /*026a*/ 	.short	(.L_36 - .L_35)
	.align		4
.L_35:
        /*026c*/ 	.word	index@(.nv.constant0._ZN7cutlass13device_kernelINS_4gemm6kernel13GemmUniversalIN4cute5tupleIJiiiiEEENS1_10collective13CollectiveMmaINS1_37MainloopSm90TmaGmmaWarpSpecializedFP8ILi4ENS5_IJNS4_1CILi1EEESB_SB_EEENS1_35KernelTmaWarpSpecializedCooperativeEEENS5_IJNSA_ILi256EEENSA_ILi64EEESG_EEENS_12float_e4m3_tENS5_IJlSB_lEEESI_SJ_NS4_8TiledMMAINS4_8MMA_AtomIJNS4_4SM904GMMA30MMA_64x64x32_F32E4M3E4M3_SS_TNILNSN_7ScaleInE1ELSP_1EEEEEENS4_6LayoutINS5_IJNSA_ILi2EEESB_SB_EEENS5_IJSB_NSA_ILi0EEESV_EEEEENS5_IJNS4_10UnderscoreESY_SY_EEEEENS4_13SM90_TMA_LOADENS4_14ComposedLayoutINS4_7SwizzleILi2ELi4ELi3EEENS4_18smem_ptr_flag_bitsILi8EEENSS_INS5_IJNSA_ILi8EEESG_EEENS5_IJSG_SB_EEEEEEEvNS4_8identityES11_S1B_vS1C_EENS_8epilogue10collective6detail29Sm90TmaWarpSpecializedAdapterINS1F_15DefaultEpilogueISI_SJ_SJ_NS1E_6thread17LinearCombinationISI_Li1EffLNS1J_9ScaleType4KindE0ELNS_15FloatRoundStyleE2ESI_EENS1_15EpilogueDefaultEEEEEvvEEEEvNT_6ParamsE)
        /*0270*/ 	.short	0x0210
        /*0272*/ 	.short	0x0470


	//----- nvinfo : EIATTR_SW_WAR
	.align		4
.L_36:
        /*0274*/ 	.byte	0x04, 0x36
        /*0276*/ 	.short	(.L_38 - .L_37)
.L_37:
        /*0278*/ 	.word	0x00000008
.L_38:


//--------------------- .nv.callgraph             --------------------------
	.section	.nv.callgraph,"",@"SHT_CUDA_CALLGRAPH"
	.align	4
	.sectionentsize	8
	.align		4
        /*0000*/ 	.word	0x00000000
	.align		4
        /*0004*/ 	.word	0xffffffff
	.align		4
        /*0008*/ 	.word	0x00000000
	.align		4
        /*000c*/ 	.word	0xfffffffe
	.align		4
        /*0010*/ 	.word	0x00000000
	.align		4
        /*0014*/ 	.word	0xfffffffd
	.align		4
        /*0018*/ 	.word	0x00000000
	.align		4
        /*001c*/ 	.word	0xfffffffc


//--------------------- .nv.constant4             --------------------------
	.section	.nv.constant4,"a",@progbits
	.align	8
	.align		8
.nv.constant4:
        /*0000*/ 	.dword	_ZN39_INTERNAL_b660c049_4_k_cu_c9fbf5c2_45394cuda3std3__45__cpo5beginE
	.align		8
        /*0008*/ 	.dword	_ZN39_INTERNAL_b660c049_4_k_cu_c9fbf5c2_45394cuda3std3__45__cpo3endE
	.align		8
        /*0010*/ 	.dword	_ZN39_INTERNAL_b660c049_4_k_cu_c9fbf5c2_45394cuda3std3__45__cpo6cbeginE
	.align		8
        /*0018*/ 	.dword	_ZN39_INTERNAL_b660c049_4_k_cu_c9fbf5c2_45394cuda3std3__45__cpo4cendE
	.align		8
        /*0020*/ 	.dword	_ZN39_INTERNAL_b660c049_4_k_cu_c9fbf5c2_45394cuda3std3__441_GLOBAL__N__b660c049_4_k_cu_c9fbf5c2_45396ignoreE
	.align		8
        /*0028*/ 	.dword	_ZN39_INTERNAL_b660c049_4_k_cu_c9fbf5c2_45394cuda3std3__419piecewise_constructE
	.align		8
        /*0030*/ 	.dword	_ZN39_INTERNAL_b660c049_4_k_cu_c9fbf5c2_45394cuda3std3__48in_placeE
	.align		8
        /*0038*/ 	.dword	_ZN39_INTERNAL_b660c049_4_k_cu_c9fbf5c2_45394cuda3std6ranges3__45__cpo4swapE
	.align		8
        /*0040*/ 	.dword	_ZN39_INTERNAL_b660c049_4_k_cu_c9fbf5c2_45394cuda3std6ranges3__45__cpo9iter_moveE
	.align		8
        /*0048*/ 	.dword	_ZN39_INTERNAL_b660c049_4_k_cu_c9fbf5c2_45394cute7productE
	.align		8
        /*0050*/ 	.dword	_ZN39_INTERNAL_b660c049_4_k_cu_c9fbf5c2_45394cute1_E


//--------------------- .text._ZN7cutlass13device_kernelINS_4gemm6kernel13GemmUniversalIN4cute5tupleIJiiiiEEENS1_10collective13CollectiveMmaINS1_37MainloopSm90TmaGmmaWarpSpecializedFP8ILi4ENS5_IJNS4_1CILi1EEESB_SB_EEENS1_35KernelTmaWarpSpecializedCooperativeEEENS5_IJNSA_ILi256EEENSA_ILi64EEESG_EEENS_12float_e4m3_tENS5_IJlSB_lEEESI_SJ_NS4_8TiledMMAINS4_8MMA_AtomIJNS4_4SM904GMMA30MMA_64x64x32_F32E4M3E4M3_SS_TNILNSN_7ScaleInE1ELSP_1EEEEEENS4_6LayoutINS5_IJNSA_ILi2EEESB_SB_EEENS5_IJSB_NSA_ILi0EEESV_EEEEENS5_IJNS4_10UnderscoreESY_SY_EEEEENS4_13SM90_TMA_LOADENS4_14ComposedLayoutINS4_7SwizzleILi2ELi4ELi3EEENS4_18smem_ptr_flag_bitsILi8EEENSS_INS5_IJNSA_ILi8EEESG_EEENS5_IJSG_SB_EEEEEEEvNS4_8identityES11_S1B_vS1C_EENS_8epilogue10collective6detail29Sm90TmaWarpSpecializedAdapterINS1F_15DefaultEpilogueISI_SJ_SJ_NS1E_6thread17LinearCombinationISI_Li1EffLNS1J_9ScaleType4KindE0ELNS_15FloatRoundStyleE2ESI_EENS1_15EpilogueDefaultEEEEEvvEEEEvNT_6ParamsE --------------------------
	.section	.text._ZN7cutlass13device_kernelINS_4gemm6kernel13GemmUniversalIN4cute5tupleIJiiiiEEENS1_10collective13CollectiveMmaINS1_37MainloopSm90TmaGmmaWarpSpecializedFP8ILi4ENS5_IJNS4_1CILi1EEESB_SB_EEENS1_35KernelTmaWarpSpecializedCooperativeEEENS5_IJNSA_ILi256EEENSA_ILi64EEESG_EEENS_12float_e4m3_tENS5_IJlSB_lEEESI_SJ_NS4_8TiledMMAINS4_8MMA_AtomIJNS4_4SM904GMMA30MMA_64x64x32_F32E4M3E4M3_SS_TNILNSN_7ScaleInE1ELSP_1EEEEEENS4_6LayoutINS5_IJNSA_ILi2EEESB_SB_EEENS5_IJSB_NSA_ILi0EEESV_EEEEENS5_IJNS4_10UnderscoreESY_SY_EEEEENS4_13SM90_TMA_LOADENS4_14ComposedLayoutINS4_7SwizzleILi2ELi4ELi3EEENS4_18smem_ptr_flag_bitsILi8EEENSS_INS5_IJNSA_ILi8EEESG_EEENS5_IJSG_SB_EEEEEEEvNS4_8identityES11_S1B_vS1C_EENS_8epilogue10collective6detail29Sm90TmaWarpSpecializedAdapterINS1F_15DefaultEpilogueISI_SJ_SJ_NS1E_6thread17LinearCombinationISI_Li1EffLNS1J_9ScaleType4KindE0ELNS_15FloatRoundStyleE2ESI_EENS1_15EpilogueDefaultEEEEEvvEEEEvNT_6ParamsE,"ax",@progbits
	.align	128
.text._ZN7cutlass13device_kernelINS_4gemm6kernel13GemmUniversalIN4cute5tupleIJiiiiEEENS1_10collective13CollectiveMmaINS1_37MainloopSm90TmaGmmaWarpSpecializedFP8ILi4ENS5_IJNS4_1CILi1EEESB_SB_EEENS1_35KernelTmaWarpSpecializedCooperativeEEENS5_IJNSA_ILi256EEENSA_ILi64EEESG_EEENS_12float_e4m3_tENS5_IJlSB_lEEESI_SJ_NS4_8TiledMMAINS4_8MMA_AtomIJNS4_4SM904GMMA30MMA_64x64x32_F32E4M3E4M3_SS_TNILNSN_7ScaleInE1ELSP_1EEEEEENS4_6LayoutINS5_IJNSA_ILi2EEESB_SB_EEENS5_IJSB_NSA_ILi0EEESV_EEEEENS5_IJNS4_10UnderscoreESY_SY_EEEEENS4_13SM90_TMA_LOADENS4_14ComposedLayoutINS4_7SwizzleILi2ELi4ELi3EEENS4_18smem_ptr_flag_bitsILi8EEENSS_INS5_IJNSA_ILi8EEESG_EEENS5_IJSG_SB_EEEEEEEvNS4_8identityES11_S1B_vS1C_EENS_8epilogue10collective6detail29Sm90TmaWarpSpecializedAdapterINS1F_15DefaultEpilogueISI_SJ_SJ_NS1E_6thread17LinearCombinationISI_Li1EffLNS1J_9ScaleType4KindE0ELNS_15FloatRoundStyleE2ESI_EENS1_15EpilogueDefaultEEEEEvvEEEEvNT_6ParamsE:
        .type           _ZN7cutlass13device_kernelINS_4gemm6kernel13GemmUniversalIN4cute5tupleIJiiiiEEENS1_10collective13CollectiveMmaINS1_37MainloopSm90TmaGmmaWarpSpecializedFP8ILi4ENS5_IJNS4_1CILi1EEESB_SB_EEENS1_35KernelTmaWarpSpecializedCooperativeEEENS5_IJNSA_ILi256EEENSA_ILi64EEESG_EEENS_12float_e4m3_tENS5_IJlSB_lEEESI_SJ_NS4_8TiledMMAINS4_8MMA_AtomIJNS4_4SM904GMMA30MMA_64x64x32_F32E4M3E4M3_SS_TNILNSN_7ScaleInE1ELSP_1EEEEEENS4_6LayoutINS5_IJNSA_ILi2EEESB_SB_EEENS5_IJSB_NSA_ILi0EEESV_EEEEENS5_IJNS4_10UnderscoreESY_SY_EEEEENS4_13SM90_TMA_LOADENS4_14ComposedLayoutINS4_7SwizzleILi2ELi4ELi3EEENS4_18smem_ptr_flag_bitsILi8EEENSS_INS5_IJNSA_ILi8EEESG_EEENS5_IJSG_SB_EEEEEEEvNS4_8identityES11_S1B_vS1C_EENS_8epilogue10collective6detail29Sm90TmaWarpSpecializedAdapterINS1F_15DefaultEpilogueISI_SJ_SJ_NS1E_6thread17LinearCombinationISI_Li1EffLNS1J_9ScaleType4KindE0ELNS_15FloatRoundStyleE2ESI_EENS1_15EpilogueDefaultEEEEEvvEEEEvNT_6ParamsE,@function
        .size           _ZN7cutlass13device_kernelINS_4gemm6kernel13GemmUniversalIN4cute5tupleIJiiiiEEENS1_10collective13CollectiveMmaINS1_37MainloopSm90TmaGmmaWarpSpecializedFP8ILi4ENS5_IJNS4_1CILi1EEESB_SB_EEENS1_35KernelTmaWarpSpecializedCooperativeEEENS5_IJNSA_ILi256EEENSA_ILi64EEESG_EEENS_12float_e4m3_tENS5_IJlSB_lEEESI_SJ_NS4_8TiledMMAINS4_8MMA_AtomIJNS4_4SM904GMMA30MMA_64x64x32_F32E4M3E4M3_SS_TNILNSN_7ScaleInE1ELSP_1EEEEEENS4_6LayoutINS5_IJNSA_ILi2EEESB_SB_EEENS5_IJSB_NSA_ILi0EEESV_EEEEENS5_IJNS4_10UnderscoreESY_SY_EEEEENS4_13SM90_TMA_LOADENS4_14ComposedLayoutINS4_7SwizzleILi2ELi4ELi3EEENS4_18smem_ptr_flag_bitsILi8EEENSS_INS5_IJNSA_ILi8EEESG_EEENS5_IJSG_SB_EEEEEEEvNS4_8identityES11_S1B_vS1C_EENS_8epilogue10collective6detail29Sm90TmaWarpSpecializedAdapterINS1F_15DefaultEpilogueISI_SJ_SJ_NS1E_6thread17LinearCombinationISI_Li1EffLNS1J_9ScaleType4KindE0ELNS_15FloatRoundStyleE2ESI_EENS1_15EpilogueDefaultEEEEEvvEEEEvNT_6ParamsE,(.L_x_201 - _ZN7cutlass13device_kernelINS_4gemm6kernel13GemmUniversalIN4cute5tupleIJiiiiEEENS1_10collective13CollectiveMmaINS1_37MainloopSm90TmaGmmaWarpSpecializedFP8ILi4ENS5_IJNS4_1CILi1EEESB_SB_EEENS1_35KernelTmaWarpSpecializedCooperativeEEENS5_IJNSA_ILi256EEENSA_ILi64EEESG_EEENS_12float_e4m3_tENS5_IJlSB_lEEESI_SJ_NS4_8TiledMMAINS4_8MMA_AtomIJNS4_4SM904GMMA30MMA_64x64x32_F32E4M3E4M3_SS_TNILNSN_7ScaleInE1ELSP_1EEEEEENS4_6LayoutINS5_IJNSA_ILi2EEESB_SB_EEENS5_IJSB_NSA_ILi0EEESV_EEEEENS5_IJNS4_10UnderscoreESY_SY_EEEEENS4_13SM90_TMA_LOADENS4_14ComposedLayoutINS4_7SwizzleILi2ELi4ELi3EEENS4_18smem_ptr_flag_bitsILi8EEENSS_INS5_IJNSA_ILi8EEESG_EEENS5_IJSG_SB_EEEEEEEvNS4_8identityES11_S1B_vS1C_EENS_8epilogue10collective6detail29Sm90TmaWarpSpecializedAdapterINS1F_15DefaultEpilogueISI_SJ_SJ_NS1E_6thread17LinearCombinationISI_Li1EffLNS1J_9ScaleType4KindE0ELNS_15FloatRoundStyleE2ESI_EENS1_15EpilogueDefaultEEEEEvvEEEEvNT_6ParamsE)
        .other          _ZN7cutlass13device_kernelINS_4gemm6kernel13GemmUniversalIN4cute5tupleIJiiiiEEENS1_10collective13CollectiveMmaINS1_37MainloopSm90TmaGmmaWarpSpecializedFP8ILi4ENS5_IJNS4_1CILi1EEESB_SB_EEENS1_35KernelTmaWarpSpecializedCooperativeEEENS5_IJNSA_ILi256EEENSA_ILi64EEESG_EEENS_12float_e4m3_tENS5_IJlSB_lEEESI_SJ_NS4_8TiledMMAINS4_8MMA_AtomIJNS4_4SM904GMMA30MMA_64x64x32_F32E4M3E4M3_SS_TNILNSN_7ScaleInE1ELSP_1EEEEEENS4_6LayoutINS5_IJNSA_ILi2EEESB_SB_EEENS5_IJSB_NSA_ILi0EEESV_EEEEENS5_IJNS4_10UnderscoreESY_SY_EEEEENS4_13SM90_TMA_LOADENS4_14ComposedLayoutINS4_7SwizzleILi2ELi4ELi3EEENS4_18smem_ptr_flag_bitsILi8EEENSS_INS5_IJNSA_ILi8EEESG_EEENS5_IJSG_SB_EEEEEEEvNS4_8identityES11_S1B_vS1C_EENS_8epilogue10collective6detail29Sm90TmaWarpSpecializedAdapterINS1F_15DefaultEpilogueISI_SJ_SJ_NS1E_6thread17LinearCombinationISI_Li1EffLNS1J_9ScaleType4KindE0ELNS_15FloatRoundStyleE2ESI_EENS1_15EpilogueDefaultEEEEEvvEEEEvNT_6ParamsE,@"STO_CUDA_ENTRY STV_DEFAULT"
_ZN7cutlass13device_kernelINS_4gemm6kernel13GemmUniversalIN4cute5tupleIJiiiiEEENS1_10collective13CollectiveMmaINS1_37MainloopSm90TmaGmmaWarpSpecializedFP8ILi4ENS5_IJNS4_1CILi1EEESB_SB_EEENS1_35KernelTmaWarpSpecializedCooperativeEEENS5_IJNSA_ILi256EEENSA_ILi64EEESG_EEENS_12float_e4m3_tENS5_IJlSB_lEEESI_SJ_NS4_8TiledMMAINS4_8MMA_AtomIJNS4_4SM904GMMA30MMA_64x64x32_F32E4M3E4M3_SS_TNILNSN_7ScaleInE1ELSP_1EEEEEENS4_6LayoutINS5_IJNSA_ILi2EEESB_SB_EEENS5_IJSB_NSA_ILi0EEESV_EEEEENS5_IJNS4_10UnderscoreESY_SY_EEEEENS4_13SM90_TMA_LOADENS4_14ComposedLayoutINS4_7SwizzleILi2ELi4ELi3EEENS4_18smem_ptr_flag_bitsILi8EEENSS_INS5_IJNSA_ILi8EEESG_EEENS5_IJSG_SB_EEEEEEEvNS4_8identityES11_S1B_vS1C_EENS_8epilogue10collective6detail29Sm90TmaWarpSpecializedAdapterINS1F_15DefaultEpilogueISI_SJ_SJ_NS1E_6thread17LinearCombinationISI_Li1EffLNS1J_9ScaleType4KindE0ELNS_15FloatRoundStyleE2ESI_EENS1_15EpilogueDefaultEEEEEvvEEEEvNT_6ParamsE:
[----:B------:R-:W-:Y:S01]  /*0000*/  LDC R1, c[0x0][0x28] ;  /* 0x00000a00ff017b82 */ /* 0x000fe20000000800 */
[----:B------:R-:W0:Y:S01]  /*0010*/  S2R R0, SR_TID.X ;  /* 0x0000000000007919 */ /* 0x000e220000002100 */
[----:B------:R-:W-:Y:S01]  /*0020*/  ELECT P0, URZ, PT ;  /* 0x00000000003f782f */ /* 0x000fe20003800000 */
[----:B------:R-:W-:Y:S01]  /*0030*/  BSSY B0, `(.L_x_0) ;  /* 0x000000f000007945 */ /* 0x000fe20003800000 */
[--C-:B0-----:R-:W-:Y:S02]  /*0040*/  SHF.R.U32.HI R2, RZ, 0x5, R0.reuse ;  /* 0x00000005ff027819 */ /* 0x101fe40000011600 */
[----:B------:R-:W-:-:S03]  /*0050*/  SHF.R.U32.HI R3, RZ, 0x7, R0 ;  /* 0x00000007ff037819 */ /* 0x000fc60000011600 */
[----:B------:R-:W0:Y:S04]  /*0060*/  SHFL.IDX PT, R5, R2, RZ, 0x1f ;  /* 0x00001fff02057589 */ /* 0x000e2800000e0000 */
[----:B------:R1:W2:Y:S01]  /*0070*/  SHFL.IDX PT, R6, R3, RZ, 0x1f ;  /* 0x00001fff03067589 */ /* 0x0002a200000e0000 */
[----:B0-----:R-:W-:-:S13]  /*0080*/  ISETP.NE.OR P0, PT, R5, RZ, !P0 ;  /* 0x000000ff0500720c */ /* 0x001fda0004705670 */
[----:B-12---:R-:W-:Y:S05]  /*0090*/  @P0 BRA `(.L_x_1) ;  /* 0x0000000000200947 */ /* 0x006fea0003800000 */
[----:B------:R-:W-:Y:S02]  /*00a0*/  ULDC.64 UR4, c[0x0][0x198] ;  /* 0x0000660000047ab9 */ /* 0x000fe40000000a00 */
[----:B------:R-:W-:Y:S02]  /*00b0*/  UIADD3 UR6, UP0, UR4, 0xf0, URZ ;  /* 0x000000f004067890 */ /* 0x000fe4000ff1e03f */
[----:B------:R-:W-:Y:S02]  /*00c0*/  UIADD3 UR4, UP1, UR4, 0x1f0, URZ ;  /* 0x000001f004047890 */ /* 0x000fe4000ff3e03f */
[----:B------:R-:W-:Y:S02]  /*00d0*/  UIADD3.X UR7, URZ, UR5, URZ, UP0, !UPT ;  /* 0x000000053f077290 */ /* 0x000fe400087fe43f */
[----:B------:R-:W-:-:S07]  /*00e0*/  UIADD3.X UR5, URZ, UR5, URZ, UP1, !UPT ;  /* 0x000000053f057290 */ /* 0x000fce0008ffe43f */
[----:B------:R0:W-:Y:S02]  /*00f0*/  UTMACCTL.PF [UR6] ;  /* 0x00000000060079b9 */ /* 0x0001e40008040000 */
[----:B------:R0:W-:Y:S02]  /*0100*/  UTMACCTL.PF [UR4] ;  /* 0x00000000040079b9 */ /* 0x0001e40008040000 */
[----:B0-----:R-:W-:Y:S01]  /*0110*/  NOP ;  /* 0x0000000000007918 */ /* 0x001fe20000000000 */
.L_x_1:
[----:B------:R-:W-:Y:S05]  /*0120*/  BSYNC B0 ;  /* 0x0000000000007941 */ /* 0x000fea0003800000 */
.L_x_0:
[----:B------:R-:W0:Y:S02]  /*0130*/  SHFL.IDX PT, R3, R2, RZ, 0x1f ;  /* 0x00001fff02037589 */ /* 0x000e2400000e0000 */
[----:B0-----:R-:W-:-:S13]  /*0140*/  ISETP.NE.AND P0, PT, R3, RZ, PT ;  /* 0x000000ff0300720c */ /* 0x001fda0003f05270 */
[----:B------:R-:W-:Y:S05]  /*0150*/  @P0 BRA `(.L_x_2) ;  /* 0x0000000000580947 */ /* 0x000fea0003800000 */
[----:B------:R-:W0:Y:S01]  /*0160*/  S2UR UR8, SR_CgaCtaId ;  /* 0x00000000000879c3 */ /* 0x000e220000008800 */
[----:B------:R-:W-:Y:S01]  /*0170*/  UMOV UR4, 0x400 ;  /* 0x0000040000047882 */ /* 0x000fe20000000000 */
[----:B------:R-:W-:Y:S01]  /*0180*/  UMOV UR5, 0x1 ;  /* 0x0000000100057882 */ /* 0x000fe20000000000 */
[----:B------:R-:W-:Y:S01]  /*0190*/  UMOV UR6, 0x100 ;  /* 0x0000010000067882 */ /* 0x000fe20000000000 */
[----:B------:R-:W-:Y:S01]  /*01a0*/  ELECT P0, URZ, PT ;  /* 0x00000000003f782f */ /* 0x000fe20003800000 */
[----:B------:R-:W-:-:S04]  /*01b0*/  UIADD3 UR6, -UR6, 0x100000, URZ ;  /* 0x0010000006067890 */ /* 0x000fc8000fffe13f */
[----:B------:R-:W-:Y:S02]  /*01c0*/  USHF.L.U32 UR7, UR6, 0xb, URZ ;  /* 0x0000000b06077899 */ /* 0x000fe4000800063f */
[----:B------:R-:W-:Y:S02]  /*01d0*/  USHF.L.U32 UR6, UR6, 0x1, URZ ;  /* 0x0000000106067899 */ /* 0x000fe4000800063f */
[----:B0-----:R-:W-:Y:S02]  /*01e0*/  ULEA UR8, UR8, UR4, 0x18 ;  /* 0x0000000408087291 */ /* 0x001fe4000f8ec03f */
[----:B------:R-:W-:-:S04]  /*01f0*/  UIADD3 UR4, -UR5, 0x100000, URZ ;  /* 0x0010000005047890 */ /* 0x000fc8000fffe13f */
[----:B------:R-:W-:Y:S02]  /*0200*/  USHF.L.U32 UR5, UR4, 0xb, URZ ;  /* 0x0000000b04057899 */ /* 0x000fe4000800063f */
[----:B------:R-:W-:Y:S01]  /*0210*/  USHF.L.U32 UR4, UR4, 0x1, URZ ;  /* 0x0000000104047899 */ /* 0x000fe2000800063f */
[----:B------:R-:W0:Y:S11]  /*0220*/  FENCE.VIEW.ASYNC.S ;  /* 0x00000000000073c6 */ /* 0x000e360000000000 */
[----:B0-----:R0:W1:Y:S01]  /*0230*/  SYNCS.EXCH.64 URZ, [UR8], UR4 ;  /* 0x00000004083f75b2 */ /* 0x0010620008000100 */
[----:B------:R0:W2:Y:S01]  /*0240*/  SYNCS.EXCH.64 URZ, [UR8+0x20], UR6 ;  /* 0x00002006083f75b2 */ /* 0x0000a20008000100 */
[----:B------:R0:W3:Y:S01]  /*0250*/  SYNCS.EXCH.64 URZ, [UR8+0x8], UR4 ;  /* 0x00000804083f75b2 */ /* 0x0000e20008000100 */
[----:B------:R0:W4:Y:S01]  /*0260*/  SYNCS.EXCH.64 URZ, [UR8+0x28], UR6 ;  /* 0x00002806083f75b2 */ /* 0x0001220008000100 */
[----:B------:R0:W0:Y:S01]  /*0270*/  SYNCS.EXCH.64 URZ, [UR8+0x10], UR4 ;  /* 0x00001004083f75b2 */ /* 0x0000220008000100 */
[----:B------:R0:W0:Y:S01]  /*0280*/  SYNCS.EXCH.64 URZ, [UR8+0x30], UR6 ;  /* 0x00003006083f75b2 */ /* 0x0000220008000100 */
[----:B------:R0:W0:Y:S01]  /*0290*/  SYNCS.EXCH.64 URZ, [UR8+0x18], UR4 ;  /* 0x00001804083f75b2 */ /* 0x0000220008000100 */
[----:B------:R0:W0:Y:S01]  /*02a0*/  SYNCS.EXCH.64 URZ, [UR8+0x38], UR6 ;  /* 0x00003806083f75b2 */ /* 0x0000220008000100 */
[----:B------:R-:W-:Y:S01]  /*02b0*/  NOP ;  /* 0x0000000000007918 */ /* 0x000fe20000000000 */
.L_x_2:
[----:B------:R-:W5:Y:S01]  /*02c0*/  SHFL.IDX PT, R2, R2, RZ, 0x1f ;  /* 0x00001fff02027589 */ /* 0x000f6200000e0000 */
[----:B------:R-:W1:Y:S01]  /*02d0*/  LDC R3, c[0x0][0x65c] ;  /* 0x00019700ff037b82 */ /* 0x000e620000000800 */
[----:B------:R-:W-:Y:S02]  /*02e0*/  ELECT P0, URZ, PT ;  /* 0x00000000003f782f */ /* 0x000fe40003800000 */
[----:B------:R-:W-:Y:S01]  /*02f0*/  SHF.R.S32.HI R4, RZ, 0x1f, R5 ;  /* 0x0000001fff047819 */ /* 0x000fe20000011405 */
[----:B------:R-:W2:Y:S01]  /*0300*/  S2R R10, SR_CTAID.Y ;  /* 0x00000000000a7919 */ /* 0x000ea20000002600 */
[----:B0-----:R-:W-:Y:S01]  /*0310*/  UMOV UR4, 0x20 ;  /* 0x0000002000047882 */ /* 0x001fe20000000000 */
[C---:B------:R-:W-:Y:S01]  /*0320*/  ISETP.NE.AND P2, PT, R6.reuse, RZ, PT ;  /* 0x000000ff0600720c */ /* 0x040fe20003f45270 */
[----:B------:R-:W-:Y:S01]  /*0330*/  VIADD R11, R6, 0xffffffff ;  /* 0xffffffff060b7836 */ /* 0x000fe20000000000 */
[----:B------:R-:W0:Y:S01]  /*0340*/  S2R R8, SR_CTAID.X ;  /* 0x0000000000087919 */ /* 0x000e220000002500 */
[----:B------:R-:W-:Y:S01]  /*0350*/  LEA.HI R4, R4, R5, RZ, 0x2 ;  /* 0x0000000504047211 */ /* 0x000fe200078f10ff */
[----:B------:R-:W-:Y:S01]  /*0360*/  NOP ;  /* 0x0000000000007918 */ /* 0x000fe20000000000 */
[----:B------:R-:W-:Y:S01]  /*0370*/  NOP ;  /* 0x0000000000007918 */ /* 0x000fe20000000000 */
[----:B------:R-:W-:-:S02]  /*0380*/  ISETP.GE.U32.AND P1, PT, R11, 0x2, PT ;  /* 0x000000020b00780c */ /* 0x000fc40003f26070 */
[----:B------:R-:W-:-:S05]  /*0390*/  LOP3.LUT R4, R4, 0xfffffffc, RZ, 0xc0, !PT ;  /* 0xfffffffc04047812 */ /* 0x000fca00078ec0ff */
[----:B------:R-:W-:Y:S01]  /*03a0*/  IMAD.IADD R5, R5, 0x1, -R4 ;  /* 0x0000000105057824 */ /* 0x000fe200078e0a04 */
[----:B-----5:R-:W-:Y:S02]  /*03b0*/  ISETP.NE.OR P0, PT, R2, RZ, !P0 ;  /* 0x000000ff0200720c */ /* 0x020fe40004705670 */
[----:B-1----:R-:W-:-:S11]  /*03c0*/  ISETP.NE.AND P3, PT, R3, 0x1, PT ;  /* 0x000000010300780c */ /* 0x002fd60003f65270 */
[----:B------:R-:W-:Y:S01]  /*03d0*/  VOTEU.ALL UP0, P0 ;  /* 0x00000000003f7886 */ /* 0x000fe20000000000 */
[----:B------:R-:W-:Y:S01]  /*03e0*/  VOTEU.ALL UP1, P0 ;  /* 0x00000000003f7886 */ /* 0x000fe20000020000 */
[----:B------:R-:W0:Y:S01]  /*03f0*/  @P3 LDC R9, c[0x0][0x10] ;  /* 0x00000400ff093b82 */ /* 0x000e220000000800 */
[----:B--2---:R-:W-:Y:S02]  /*0400*/  @P3 IMAD.MOV.U32 R2, RZ, RZ, R10 ;  /* 0x000000ffff023224 */ /* 0x004fe400078e000a */
[----:B------:R-:W-:Y:S01]  /*0410*/  @!UP0 UMOV UR6, 0x400 ;  /* 0x0000040000068882 */ /* 0x000fe20000000000 */
[----:B------:R-:W-:-:S04]  /*0420*/  @!UP0 UIADD3 UR4, -UR4, 0x100000, URZ ;  /* 0x0010000004048890 */ /* 0x000fc8000fffe13f */
[----:B------:R-:W-:Y:S02]  /*0430*/  @!UP0 USHF.L.U32 UR5, UR4, 0xb, URZ ;  /* 0x0000000b04058899 */ /* 0x000fe4000800063f */
[----:B------:R-:W-:Y:S01]  /*0440*/  @!UP0 USHF.L.U32 UR4, UR4, 0x1, URZ ;  /* 0x0000000104048899 */ /* 0x000fe2000800063f */
[----:B------:R-:W-:Y:S02]  /*0450*/  @P3 IMAD.MOV.U32 R3, RZ, RZ, RZ ;  /* 0x000000ffff033224 */ /* 0x000fe400078e00ff */
[----:B------:R-:W-:Y:S01]  /*0460*/  @P3 IMAD.MOV.U32 R13, RZ, RZ, RZ ;  /* 0x000000ffff0d3224 */ /* 0x000fe200078e00ff */
[----:B------:R-:W1:Y:S08]  /*0470*/  @!UP0 S2UR UR7, SR_CgaCtaId ;  /* 0x00000000000789c3 */ /* 0x000e700000008800 */
[----:B------:R-:W2:Y:S01]  /*0480*/  @!P3 LDC R7, c[0x0][0xc] ;  /* 0x00000300ff07bb82 */ /* 0x000ea20000000800 */
[----:B0-----:R-:W-:-:S04]  /*0490*/  @P3 IMAD.WIDE.U32 R2, R8, R9, R2 ;  /* 0x0000000908023225 */ /* 0x001fc800078e0002 */
[----:B------:R-:W-:Y:S02]  /*04a0*/  IMAD.MOV.U32 R9, RZ, RZ, RZ ;  /* 0x000000ffff097224 */ /* 0x000fe400078e00ff */
[----:B------:R-:W-:Y:S01]  /*04b0*/  @P3 IMAD.IADD R3, R3, 0x1, R13 ;  /* 0x0000000103033824 */ /* 0x000fe200078e020d */
[----:B-1----:R-:W-:Y:S01]  /*04c0*/  @!UP0 ULEA UR6, UR7, UR6, 0x18 ;  /* 0x0000000607068291 */ /* 0x002fe2000f8ec03f */
[----:B------:R-:W-:Y:S01]  /*04d0*/  VOTEU.ALL UP0, P0 ;  /* 0x00000000003f7886 */ /* 0x000fe20000000000 */
[----:B------:R-:W-:-:S04]  /*04e0*/  ISETP.NE.AND P0, PT, R5, 0x3, PT ;  /* 0x000000030500780c */ /* 0x000fc80003f05270 */
[----:B------:R-:W-:-:S04]  /*04f0*/  ISETP.EQ.OR P0, PT, R5, RZ, !P0 ;  /* 0x000000ff0500720c */ /* 0x000fc80004702670 */
[----:B------:R-:W-:Y:S01]  /*0500*/  ISETP.EQ.AND P0, PT, R6, RZ, P0 ;  /* 0x000000ff0600720c */ /* 0x000fe20000702270 */
[----:B------:R-:W0:Y:S02]  /*0510*/  FENCE.VIEW.ASYNC.S ;  /* 0x00000000000073c6 */ /* 0x000e240000000000 */
[----:B0-----:R0:W3:Y:S01]  /*0520*/  @!UP0 SYNCS.EXCH.64 URZ, [UR6+0x50], UR4 ;  /* 0x00005004063f85b2 */ /* 0x0010e20008000100 */
[----:B--2---:R-:W-:Y:S01]  /*0530*/  @!P3 IMAD.WIDE.U32 R6, R7, R10, R8 ;  /* 0x0000000a0706b225 */ /* 0x004fe200078e0008 */
[----:B------:R-:W-:-:S03]  /*0540*/  SEL R4, RZ, 0x1, !P0 ;  /* 0x00000001ff047807 */ /* 0x000fc60004000000 */
[----:B------:R-:W-:Y:S02]  /*0550*/  @!P3 IMAD.MOV.U32 R2, RZ, RZ, R6 ;  /* 0x000000ffff02b224 */ /* 0x000fe400078e0006 */
[----:B------:R-:W-:Y:S01]  /*0560*/  @!P3 IMAD.MOV.U32 R3, RZ, RZ, R7 ;  /* 0x000000ffff03b224 */ /* 0x000fe200078e0007 */
[----:B------:R-:W-:Y:S01]  /*0570*/  SEL R4, R4, 0x2, P1 ;  /* 0x0000000204047807 */ /* 0x000fe20000800000 */
[----:B------:R0:W3:Y:S01]  /*0580*/  @!UP1 SYNCS.EXCH.64 URZ, [UR6+0x58], UR4 ;  /* 0x00005804063f95b2 */ /* 0x0000e20008000100 */
[----:B------:R-:W-:Y:S01]  /*0590*/  NOP ;  /* 0x0000000000007918 */ /* 0x000fe20000000000 */
[----:B---34-:R-:W-:Y:S06]  /*05a0*/  BAR.SYNC.DEFER_BLOCKING 0x0 ;  /* 0x0000000000007b1d */ /* 0x018fec0000010000 */
[----:B------:R-:W-:Y:S05]  /*05b0*/  @!P2 BRA `(.L_x_3) ;  /* 0x000000780008a947 */ /* 0x000fea0003800000 */
[----:B------:R-:W-:-:S13]  /*05c0*/  ISETP.GT.U32.AND P0, PT, R11, 0x1, PT ;  /* 0x000000010b00780c */ /* 0x000fda0003f04070 */
[----:B0-----:R-:W-:Y:S05]  /*05d0*/  @P0 EXIT ;  /* 0x000000000000094d */ /* 0x001fea0003800000 */
[----:B------:R-:W-:Y:S01]  /*05e0*/  ULDC.64 UR4, c[0x0][0x650] ;  /* 0x0001940000047ab9 */ /* 0x000fe20000000a00 */
[----:B------:R-:W-:Y:S01]  /*05f0*/  PRMT R12, RZ, 0x7610, R12 ;  /* 0x00007610ff0c7816 */ /* 0x000fe2000000000c */
[----:B------:R-:W-:Y:S01]  /*0600*/  IMAD.MOV.U32 R7, RZ, RZ, -0x1 ;  /* 0xffffffffff077424 */ /* 0x000fe200078e00ff */
[----:B------:R-:W-:Y:S01]  /*0610*/  ISETP.GE.U32.AND P0, PT, R2, UR4, PT ;  /* 0x0000000402007c0c */ /* 0x000fe2000bf06070 */
[----:B------:R-:W-:Y:S02]  /*0620*/  IMAD.MOV.U32 R6, RZ, RZ, -0x1 ;  /* 0xffffffffff067424 */ /* 0x000fe400078e00ff */
[----:B------:R-:W-:Y:S01]  /*0630*/  IMAD.MOV.U32 R5, RZ, RZ, -0x1 ;  /* 0xffffffffff057424 */ /* 0x000fe200078e00ff */
[----:B------:R-:W-:-:S13]  /*0640*/  ISETP.GE.U32.AND.EX P0, PT, R3, UR5, PT, P0 ;  /* 0x0000000503007c0c */ /* 0x000fda000bf06100 */
[----:B------:R-:W-:Y:S05]  /*0650*/  @P0 BRA `(.L_x_4) ;  /* 0x00000004005c0947 */ /* 0x000fea0003800000 */
[----:B------:R-:W0:Y:S01]  /*0660*/  LDC.64 R16, c[0x0][0x628] ;  /* 0x00018a00ff107b82 */ /* 0x000e220000000a00 */
[----:B------:R-:W-:Y:S02]  /*0670*/  IMAD.MOV.U32 R6, RZ, RZ, R2 ;  /* 0x000000ffff067224 */ /* 0x000fe400078e0002 */
[----:B------:R-:W-:-:S05]  /*0680*/  IMAD.MOV.U32 R7, RZ, RZ, R3 ;  /* 0x000000ffff077224 */ /* 0x000fca00078e0003 */
[----:B------:R-:W1:Y:S08]  /*0690*/  LDC R18, c[0x0][0x630] ;  /* 0x00018c00ff127b82 */ /* 0x000e700000000800 */
[----:B------:R-:W2:Y:S01]  /*06a0*/  LDC.64 R20, c[0x0][0x620] ;  /* 0x00018800ff147b82 */ /* 0x000ea20000000a00 */
[----:B0-----:R-:W-:-:S04]  /*06b0*/  ISETP.NE.U32.AND P0, PT, R16, RZ, PT ;  /* 0x000000ff1000720c */ /* 0x001fc80003f05070 */
[----:B------:R-:W-:-:S13]  /*06c0*/  ISETP.NE.AND.EX P0, PT, R17, RZ, PT, P0 ;  /* 0x000000ff1100720c */ /* 0x000fda0003f05300 */
[----:B-12---:R-:W-:Y:S05]  /*06d0*/  @!P0 BRA `(.L_x_5) ;  /* 0x0000000000288947 */ /* 0x006fea0003800000 */
[----:B------:R-:W0:Y:S02]  /*06e0*/  LDC R5, c[0x0][0x634] ;  /* 0x00018d00ff057b82 */ /* 0x000e240000000800 */
[----:B0-----:R-:W-:-:S05]  /*06f0*/  IADD3 R5, P0, R2, R5, RZ ;  /* 0x0000000502057210 */ /* 0x001fca0007f1e0ff */
[----:B------:R-:W-:-:S04]  /*0700*/  IMAD.X R11, RZ, RZ, R3, P0 ;  /* 0x000000ffff0b7224 */ /* 0x000fc800000e0603 */
[----:B------:R-:W-:-:S04]  /*0710*/  IMAD.WIDE.U32 R6, R11, R16, RZ ;  /* 0x000000100b067225 */ /* 0x000fc800078e00ff */
[----:B------:R-:W-:-:S04]  /*0720*/  IMAD.WIDE.U32 R12, P0, R5, R17, R6 ;  /* 0x00000011050c7225 */ /* 0x000fc80007800006 */
[----:B------:R-:W-:-:S04]  /*0730*/  IMAD.WIDE.U32 R6, R5, R16, RZ ;  /* 0x0000001005067225 */ /* 0x000fc800078e00ff */
[----:B------:R-:W-:Y:S01]  /*0740*/  IMAD.X R15, RZ, RZ, RZ, P0 ;  /* 0x000000ffff0f7224 */ /* 0x000fe200000e06ff */
[----:B------:R-:W-:Y:S01]  /*0750*/  IADD3 RZ, P0, R7, R12, RZ ;  /* 0x0000000c07ff7210 */ /* 0x000fe20007f1e0ff */
[----:B------:R-:W-:-:S04]  /*0760*/  IMAD.MOV.U32 R14, RZ, RZ, R13 ;  /* 0x000000ffff0e7224 */ /* 0x000fc800078e000d */
[----:B------:R-:W-:-:S08]  /*0770*/  IMAD.WIDE.U32.X R6, R11, R17, R14, P0 ;  /* 0x000000110b067225 */ /* 0x000fd000000e040e */
.L_x_5:
[--C-:B------:R-:W-:Y:S01]  /*0780*/  SHF.R.U64 R26, R6, R18, R7.reuse ;  /* 0x00000012061a7219 */ /* 0x100fe20000001207 */
[----:B------:R-:W0:Y:S01]  /*0790*/  LDC.64 R22, c[0x0][0x640] ;  /* 0x00019000ff167b82 */ /* 0x000e220000000a00 */
[----:B------:R-:W-:Y:S01]  /*07a0*/  I2FP.F32.U32 R5, R8 ;  /* 0x0000000800057245 */ /* 0x000fe20000201000 */
[----:B------:R-:W-:Y:S01]  /*07b0*/  ULDC UR4, c[0x0][0x150] ;  /* 0x0000540000047ab9 */ /* 0x000fe20000000800 */
[----:B------:R-:W-:Y:S02]  /*07c0*/  SHF.R.U32.HI R6, RZ, R18, R7 ;  /* 0x00000012ff067219 */ /* 0x000fe40000011607 */
[----:B------:R-:W-:Y:S01]  /*07d0*/  IADD3 R11, P0, RZ, -R26, RZ ;  /* 0x8000001aff0b7210 */ /* 0x000fe20007f1e0ff */
[----:B------:R-:W-:Y:S01]  /*07e0*/  FMUL R5, R5, UR4 ;  /* 0x0000000405057c20 */ /* 0x000fe20008400000 */
[----:B------:R-:W-:Y:S01]  /*07f0*/  ULDC UR4, c[0x0][0x154] ;  /* 0x0000550000047ab9 */ /* 0x000fe20000000800 */
[----:B------:R-:W1:Y:S02]  /*0800*/  LDC R14, c[0x0][0x618] ;  /* 0x00018600ff0e7b82 */ /* 0x000e640000000800 */
[----:B------:R-:W-:-:S02]  /*0810*/  IMAD.X R13, RZ, RZ, ~R6, P0 ;  /* 0x000000ffff0d7224 */ /* 0x000fc400000e0e06 */
[----:B------:R-:W2:Y:S01]  /*0820*/  F2I.U32.TRUNC.NTZ R5, R5 ;  /* 0x0000000500057305 */ /* 0x000ea2000020f000 */
[----:B------:R-:W-:-:S03]  /*0830*/  IMAD.WIDE.U32 R6, R11, R20, R2 ;  /* 0x000000140b067225 */ /* 0x000fc600078e0002 */
[----:B------:R-:W3:Y:S01]  /*0840*/  LDC R9, c[0x0][0x144] ;  /* 0x00005100ff097b82 */ /* 0x000ee20000000800 */
[----:B------:R-:W-:-:S04]  /*0850*/  IMAD R12, R13, R20, RZ ;  /* 0x000000140d0c7224 */ /* 0x000fc800078e02ff */
[----:B------:R-:W-:Y:S02]  /*0860*/  IMAD R11, R11, R21, R12 ;  /* 0x000000150b0b7224 */ /* 0x000fe400078e020c */
[----:B------:R-:W-:Y:S01]  /*0870*/  IMAD.MOV.U32 R12, RZ, RZ, 0x1 ;  /* 0x00000001ff0c7424 */ /* 0x000fe200078e00ff */
[----:B------:R-:W4:Y:S01]  /*0880*/  LDC R18, c[0x0][0x608] ;  /* 0x00018200ff127b82 */ /* 0x000f220000000800 */
[----:B------:R-:W-:Y:S01]  /*0890*/  IMAD.IADD R11, R7, 0x1, R11 ;  /* 0x00000001070b7824 */ /* 0x000fe200078e020b */
[----:B0-----:R-:W-:Y:S01]  /*08a0*/  ISETP.NE.U32.AND P0, PT, R22, RZ, PT ;  /* 0x000000ff1600720c */ /* 0x001fe20003f05070 */
[----:B--2---:R-:W-:-:S03]  /*08b0*/  IMAD.MOV R7, RZ, RZ, -R5 ;  /* 0x000000ffff077224 */ /* 0x004fc600078e0a05 */
[----:B------:R-:W-:Y:S02]  /*08c0*/  ISETP.NE.AND.EX P0, PT, R23, RZ, PT, P0 ;  /* 0x000000ff1700720c */ /* 0x000fe40003f05300 */
[----:B------:R-:W0:Y:S01]  /*08d0*/  LDC R13, c[0x0][0x658] ;  /* 0x00019600ff0d7b82 */ /* 0x000e220000000800 */
[--C-:B-1----:R-:W-:Y:S02]  /*08e0*/  SHF.R.U64 R16, R6, R14, R11.reuse ;  /* 0x0000000e06107219 */ /* 0x102fe4000000120b */
[----:B------:R-:W-:Y:S02]  /*08f0*/  I2FP.F32.U32 R6, R10 ;  /* 0x0000000a00067245 */ /* 0x000fe40000201000 */
[----:B------:R-:W-:-:S03]  /*0900*/  SHF.R.U32.HI R11, RZ, R14, R11 ;  /* 0x0000000eff0b7219 */ /* 0x000fc6000001160b */
[----:B------:R-:W1:Y:S01]  /*0910*/  LDC R17, c[0x0][0x148] ;  /* 0x00005200ff117b82 */ /* 0x000e620000000800 */
[----:B---3--:R-:W-:Y:S02]  /*0920*/  IMAD R5, R9, R7, R8 ;  /* 0x0000000709057224 */ /* 0x008fe400078e0208 */
[----:B------:R-:W-:Y:S01]  /*0930*/  FMUL R7, R6, UR4 ;  /* 0x0000000406077c20 */ /* 0x000fe20008400000 */
[----:B------:R-:W-:-:S03]  /*0940*/  IMAD.MOV.U32 R6, RZ, RZ, -0x1 ;  /* 0xffffffffff067424 */ /* 0x000fc600078e00ff */
[----:B------:R2:W3:Y:S01]  /*0950*/  F2I.U32.TRUNC.NTZ R15, R7 ;  /* 0x00000007000f7305 */ /* 0x0004e2000020f000 */
[----:B------:R-:W1:Y:S01]  /*0960*/  LDC R21, c[0x0][0x600] ;  /* 0x00018000ff157b82 */ /* 0x000e620000000800 */
[-CC-:B----4-:R-:W-:Y:S02]  /*0970*/  SHF.R.U64 R27, R16, R18.reuse, R11.reuse ;  /* 0x00000012101b7219 */ /* 0x190fe4000000120b */
[----:B------:R-:W-:-:S05]  /*0980*/  SHF.R.U32.HI R8, RZ, R18, R11 ;  /* 0x00000012ff087219 */ /* 0x000fca000001160b */
[----:B------:R-:W4:Y:S01]  /*0990*/  LDC R20, c[0x0][0x648] ;  /* 0x00019200ff147b82 */ /* 0x000f220000000800 */
[-CC-:B0-----:R-:W-:Y:S02]  /*09a0*/  SHF.R.U64 R18, R27, R13.reuse, R8.reuse ;  /* 0x0000000d1b127219 */ /* 0x181fe40000001208 */
[-C--:B------:R-:W-:Y:S02]  /*09b0*/  SHF.L.U32 R6, R6, R13.reuse, RZ ;  /* 0x0000000d06067219 */ /* 0x080fe400000006ff */
[-C--:B------:R-:W-:Y:S02]  /*09c0*/  SHF.R.U32.HI R8, RZ, R13.reuse, R8 ;  /* 0x0000000dff087219 */ /* 0x080fe40000011608 */
[----:B------:R-:W-:Y:S01]  /*09d0*/  LOP3.LUT R14, RZ, R6, RZ, 0x33, !PT ;  /* 0x00000006ff0e7212 */ /* 0x000fe200078e33ff */
[----:B------:R-:W0:Y:S01]  /*09e0*/  LDC R25, c[0x0][0x638] ;  /* 0x00018e00ff197b82 */ /* 0x000e220000000800 */
[----:B------:R-:W-:Y:S01]  /*09f0*/  SHF.L.U32 R11, R12, R13, RZ ;  /* 0x0000000d0c0b7219 */ /* 0x000fe200000006ff */
[----:B------:R-:W-:-:S02]  /*0a00*/  IMAD.MOV.U32 R6, RZ, RZ, R18 ;  /* 0x000000ffff067224 */ /* 0x000fc400078e0012 */
[----:B--2---:R-:W-:-:S04]  /*0a10*/  IMAD.MOV.U32 R7, RZ, RZ, R8 ;  /* 0x000000ffff077224 */ /* 0x004fc800078e0008 */
[----:B------:R-:W2:Y:S01]  /*0a20*/  LDC R24, c[0x0][0x610] ;  /* 0x00018400ff187b82 */ /* 0x000ea20000000800 */
[----:B---3--:R-:W-:Y:S05]  /*0a30*/  @!P0 BRA `(.L_x_6) ;  /* 0x0000000000288947 */ /* 0x008fea0003800000 */
[----:B------:R-:W3:Y:S02]  /*0a40*/  LDC R13, c[0x0][0x64c] ;  /* 0x00019300ff0d7b82 */ /* 0x000ee40000000800 */
[----:B---3--:R-:W-:-:S05]  /*0a50*/  IADD3 R13, P0, R18, R13, RZ ;  /* 0x0000000d120d7210 */ /* 0x008fca0007f1e0ff */
        /* <DEDUP_REMOVED lines=8> */
.L_x_6:
[----:B----4-:R-:W-:Y:S01]  /*0ae0*/  SHF.R.U64 R6, R6, R20, R7 ;  /* 0x0000001406067219 */ /* 0x010fe20000001207 */
[----:B-1----:R-:W-:Y:S01]  /*0af0*/  VIADD R7, R21, 0xffffffff ;  /* 0xffffffff15077836 */ /* 0x002fe20000000000 */
[----:B------:R-:W-:Y:S01]  /*0b00*/  LOP3.LUT R14, R27, R14, RZ, 0xc0, !PT ;  /* 0x0000000e1b0e7212 */ /* 0x000fe200078ec0ff */
[----:B------:R-:W-:Y:S02]  /*0b10*/  IMAD.MOV R15, RZ, RZ, -R15 ;  /* 0x000000ffff0f7224 */ /* 0x000fe400078e0a0f */
[----:B------:R-:W-:Y:S01]  /*0b20*/  IMAD.MOV R8, RZ, RZ, -R6 ;  /* 0x000000ffff087224 */ /* 0x000fe200078e0a06 */
[----:B------:R-:W-:Y:S01]  /*0b30*/  LOP3.LUT R7, R16, R7, RZ, 0xc0, !PT ;  /* 0x0000000710077212 */ /* 0x000fe200078ec0ff */
[----:B------:R-:W-:Y:S02]  /*0b40*/  IMAD R14, R11, R6, R14 ;  /* 0x000000060b0e7224 */ /* 0x000fe400078e020e */
[----:B------:R-:W-:Y:S02]  /*0b50*/  @P3 IMAD R5, R17, R15, R10 ;  /* 0x0000000f11053224 */ /* 0x000fe400078e020a */
[----:B0-----:R-:W-:-:S02]  /*0b60*/  IMAD R6, R8, R25, R18 ;  /* 0x0000001908067224 */ /* 0x001fc400078e0212 */
[----:B--2---:R-:W-:Y:S02]  /*0b70*/  IMAD R5, R14, R24, R5 ;  /* 0x000000180e057224 */ /* 0x004fe400078e0205 */
[----:B------:R-:W-:Y:S02]  /*0b80*/  IMAD R8, R6, R21, R7 ;  /* 0x0000001506087224 */ /* 0x000fe400078e0207 */
[----:B------:R-:W-:-:S03]  /*0b90*/  IMAD.MOV.U32 R12, RZ, RZ, 0x1 ;  /* 0x00000001ff0c7424 */ /* 0x000fc600078e00ff */
[----:B------:R-:W-:Y:S02]  /*0ba0*/  SEL R6, R8, R5, !P3 ;  /* 0x0000000508067207 */ /* 0x000fe40005800000 */
[----:B------:R-:W-:Y:S01]  /*0bb0*/  SEL R7, R5, R8, !P3 ;  /* 0x0000000805077207 */ /* 0x000fe20005800000 */
[----:B------:R-:W-:-:S07]  /*0bc0*/  IMAD.MOV.U32 R5, RZ, RZ, R26 ;  /* 0x000000ffff057224 */ /* 0x000fce00078e001a */
.L_x_4:
[----:B------:R-:W-:-:S08]  /*0bd0*/  NOP ;  /* 0x0000000000007918 */ /* 0x000fd00000000000 */
[----:B------:R-:W0:Y:S02]  /*0be0*/  USETMAXREG.TRY_ALLOC.CTAPOOL UP0, 0xe8 ;  /* 0x000000e8000079c8 */ /* 0x000e240008000600 */
[----:B0-----:R-:W-:-:S13]  /*0bf0*/  PLOP3.LUT P0, PT, PT, PT, UP0, 0x80, 0x0 ;  /* 0x000000000000781c */ /* 0x001fda0003f0f008 */
[----:B------:R-:W-:Y:S05]  /*0c00*/  @!P0 BRA `(.L_x_4) ;  /* 0xfffffffc00f08947 */ /* 0x000fea000383ffff */
[----:B------:R-:W-:Y:S01]  /*0c10*/  ULDC.64 UR4, c[0x0][0x598] ;  /* 0x0001660000047ab9 */ /* 0x000fe20000000a00 */
[----:B------:R-:W-:Y:S01]  /*0c20*/  ULDC.64 UR16, c[0x0][0x208] ;  /* 0x0000820000107ab9 */ /* 0x000fe20000000a00 */
[----:B------:R-:W-:-:S04]  /*0c30*/  ISETP.NE.U32.AND P0, PT, RZ, UR4, PT ;  /* 0x00000004ff007c0c */ /* 0x000fc8000bf05070 */
[----:B------:R-:W-:-:S13]  /*0c40*/  ISETP.NE.AND.EX P0, PT, RZ, UR5, PT, P0 ;  /* 0x00000005ff007c0c */ /* 0x000fda000bf05300 */
[----:B------:R-:W-:Y:S05]  /*0c50*/  @!P0 BRA `(.L_x_7) ;  /* 0x00000000001c8947 */ /* 0x000fea0003800000 */
[----:B------:R-:W0:Y:S02]  /*0c60*/  LDC.64 R8, c[0x0][0x598] ;  /* 0x00016600ff087b82 */ /* 0x000e240000000a00 */
[----:B0-----:R-:W2:Y:S02]  /*0c70*/  LDG.E.64 R8, desc[UR16][R8.64] ;  /* 0x0000001008087981 */ /* 0x001ea4000c1e1b00 */
[----:B--2---:R-:W-:-:S04]  /*0c80*/  ISETP.NE.U32.AND P0, PT, R8, RZ, PT ;  /* 0x000000ff0800720c */ /* 0x004fc80003f05070 */
[----:B------:R-:W-:-:S13]  /*0c90*/  ISETP.NE.AND.EX P0, PT, R9, RZ, PT, P0 ;  /* 0x000000ff0900720c */ /* 0x000fda0003f05300 */
[----:B------:R-:W-:Y:S05]  /*0ca0*/  @!P0 BRA `(.L_x_7) ;  /* 0x0000000000088947 */ /* 0x000fea0003800000 */
[----:B------:R0:W5:Y:S01]  /*0cb0*/  LD.E R8, desc[UR16][R8.64] ;  /* 0x0000001008087980 */ /* 0x000162000c101900 */
[----:B------:R-:W-:Y:S05]  /*0cc0*/  BRA `(.L_x_8) ;  /* 0x0000000000207947 */ /* 0x000fea0003800000 */
.L_x_7:
[----:B------:R-:W-:Y:S02]  /*0cd0*/  ULDC.64 UR4, c[0x0][0x588] ;  /* 0x0001620000047ab9 */ /* 0x000fe40000000a00 */
[----:B------:R-:W-:-:S04]  /*0ce0*/  ISETP.NE.U32.AND P0, PT, RZ, UR4, PT ;  /* 0x00000004ff007c0c */ /* 0x000fc8000bf05070 */
[----:B------:R-:W-:-:S13]  /*0cf0*/  ISETP.NE.AND.EX P0, PT, RZ, UR5, PT, P0 ;  /* 0x00000005ff007c0c */ /* 0x000fda000bf05300 */
[----:B------:R-:W-:Y:S05]  /*0d00*/  @!P0 BRA `(.L_x_9) ;  /* 0x00000000000c8947 */ /* 0x000fea0003800000 */
[----:B------:R-:W0:Y:S02]  /*0d10*/  LDC.64 R8, c[0x0][0x588] ;  /* 0x00016200ff087b82 */ /* 0x000e240000000a00 */
[----:B0-----:R1:W5:Y:S01]  /*0d20*/  LDG.E R8, desc[UR16][R8.64] ;  /* 0x0000001008087981 */ /* 0x001362000c1e1900 */
[----:B------:R-:W-:Y:S05]  /*0d30*/  BRA `(.L_x_8) ;  /* 0x0000000000047947 */ /* 0x000fea0003800000 */
.L_x_9:
[----:B------:R-:W2:Y:S02]  /*0d40*/  LDC R8, c[0x0][0x580] ;  /* 0x00016000ff087b82 */ /* 0x000ea40000000800 */
.L_x_8:
[----:B------:R-:W-:Y:S02]  /*0d50*/  ULDC.64 UR4, c[0x0][0x5a0] ;  /* 0x0001680000047ab9 */ /* 0x000fe40000000a00 */
[----:B------:R-:W-:-:S04]  /*0d60*/  ISETP.NE.U32.AND P0, PT, RZ, UR4, PT ;  /* 0x00000004ff007c0c */ /* 0x000fc8000bf05070 */
[----:B------:R-:W-:-:S13]  /*0d70*/  ISETP.NE.AND.EX P0, PT, RZ, UR5, PT, P0 ;  /* 0x00000005ff007c0c */ /* 0x000fda000bf05300 */
[----:B------:R-:W-:Y:S05]  /*0d80*/  @!P0 BRA `(.L_x_10) ;  /* 0x00000000001c8947 */ /* 0x000fea0003800000 */
[----:B------:R-:W3:Y:S02]  /*0d90*/  LDC.64 R10, c[0x0][0x5a0] ;  /* 0x00016800ff0a7b82 */ /* 0x000ee40000000a00 */
[----:B---3--:R-:W3:Y:S02]  /*0da0*/  LDG.E.64 R10, desc[UR16][R10.64] ;  /* 0x000000100a0a7981 */ /* 0x008ee4000c1e1b00 */
[----:B---3--:R-:W-:-:S04]  /*0db0*/  ISETP.NE.U32.AND P0, PT, R10, RZ, PT ;  /* 0x000000ff0a00720c */ /* 0x008fc80003f05070 */
[----:B------:R-:W-:-:S13]  /*0dc0*/  ISETP.NE.AND.EX P0, PT, R11, RZ, PT, P0 ;  /* 0x000000ff0b00720c */ /* 0x000fda0003f05300 */
[----:B------:R-:W-:Y:S05]  /*0dd0*/  @!P0 BRA `(.L_x_10) ;  /* 0x0000000000088947 */ /* 0x000fea0003800000 */
[----:B01----:R0:W5:Y:S01]  /*0de0*/  LD.E R9, desc[UR16][R10.64] ;  /* 0x000000100a097980 */ /* 0x003162000c101900 */
[----:B------:R-:W-:Y:S05]  /*0df0*/  BRA `(.L_x_11) ;  /* 0x0000000000207947 */ /* 0x000fea0003800000 */
.L_x_10:
[----:B------:R-:W-:Y:S02]  /*0e00*/  ULDC.64 UR4, c[0x0][0x590] ;  /* 0x0001640000047ab9 */ /* 0x000fe40000000a00 */
[----:B------:R-:W-:-:S04]  /*0e10*/  ISETP.NE.U32.AND P0, PT, RZ, UR4, PT ;  /* 0x00000004ff007c0c */ /* 0x000fc8000bf05070 */
[----:B------:R-:W-:-:S13]  /*0e20*/  ISETP.NE.AND.EX P0, PT, RZ, UR5, PT, P0 ;  /* 0x00000005ff007c0c */ /* 0x000fda000bf05300 */
[----:B------:R-:W-:Y:S05]  /*0e30*/  @!P0 BRA `(.L_x_12) ;  /* 0x00000000000c8947 */ /* 0x000fea0003800000 */
[----:B------:R-:W0:Y:S02]  /*0e40*/  LDC.64 R10, c[0x0][0x590] ;  /* 0x00016400ff0a7b82 */ /* 0x000e240000000a00 */
[----:B01----:R1:W5:Y:S01]  /*0e50*/  LDG.E R9, desc[UR16][R10.64] ;  /* 0x000000100a097981 */ /* 0x003362000c1e1900 */
[----:B------:R-:W-:Y:S05]  /*0e60*/  BRA `(.L_x_11) ;  /* 0x0000000000047947 */ /* 0x000fea0003800000 */
.L_x_12:
[----:B01----:R-:W3:Y:S02]  /*0e70*/  LDC R9, c[0x0][0x584] ;  /* 0x00016100ff097b82 */ /* 0x003ee40000000800 */
.L_x_11:
[----:B------:R-:W-:-:S13]  /*0e80*/  LOP3.LUT P0, RZ, R12, 0xff, RZ, 0xc0, !PT ;  /* 0x000000ff0cff7812 */ /* 0x000fda000780c0ff */
[----:B------:R-:W-:Y:S05]  /*0e90*/  @!P0 EXIT ;  /* 0x000000000000894d */ /* 0x000fea0003800000 */
[----:B------:R-:W-:Y:S01]  /*0ea0*/  ULDC UR4, c[0x0][0x28c] ;  /* 0x0000a30000047ab9 */ /* 0x000fe20000000800 */
[----:B------:R-:W-:Y:S01]  /*0eb0*/  LOP3.LUT R142, R4, 0x1, RZ, 0xfc, !PT ;  /* 0x00000001048e7812 */ /* 0x000fe200078efcff */
[----:B------:R-:W-:-:S04]  /*0ec0*/  UIADD3 UR4, UR4, 0x3f, URZ ;  /* 0x0000003f04047890 */ /* 0x000fc8000fffe03f */
[----:B------:R-:W-:-:S04]  /*0ed0*/  USHF.R.S32.HI UR5, URZ, 0x1f, UR4 ;  /* 0x0000001f3f057899 */ /* 0x000fc80008011404 */
[----:B------:R-:W-:-:S03]  /*0ee0*/  ULEA.HI UR5, UR5, UR4, URZ, 0x6 ;  /* 0x0000000405057291 */ /* 0x000fc6000f8f303f */
[----:B------:R-:W-:Y:S01]  /*0ef0*/  UMOV UR4, URZ ;  /* 0x0000003f00047c82 */ /* 0x000fe20008000000 */
[----:B------:R-:W-:-:S03]  /*0f00*/  USHF.R.S32.HI UR9, URZ, 0x6, UR5 ;  /* 0x000000063f097899 */ /* 0x000fc60008011405 */
[----:B------:R-:W-:-:S09]  /*0f10*/  UMOV UR5, URZ ;  /* 0x0000003f00057c82 */ /* 0x000fd20008000000 */
.L_x_165:
[----:B01----:R-:W-:Y:S01]  /*0f20*/  LOP3.LUT R10, R0, 0x80, RZ, 0xc0, !PT ;  /* 0x00000080000a7812 */ /* 0x003fe200078ec0ff */
[----:B------:R-:W0:Y:S01]  /*0f30*/  S2UR UR13, SR_CgaCtaId ;  /* 0x00000000000d79c3 */ /* 0x000e220000008800 */
[----:B------:R-:W-:Y:S01]  /*0f40*/  UMOV UR12, 0x400 ;  /* 0x00000400000c7882 */ /* 0x000fe20000000000 */
[----:B------:R-:W-:Y:S01]  /*0f50*/  UMOV UR6, URZ ;  /* 0x0000003f00067c82 */ /* 0x000fe20008000000 */
[----:B------:R-:W-:Y:S01]  /*0f60*/  SHF.R.U32.HI R10, RZ, 0x7, R10 ;  /* 0x00000007ff0a7819 */ /* 0x000fe2000001160a */
[----:B------:R-:W-:Y:S01]  /*0f70*/  UMOV UR7, URZ ;  /* 0x0000003f00077c82 */ /* 0x000fe20008000000 */
[----:B------:R-:W-:Y:S01]  /*0f80*/  UMOV UR18, UR5 ;  /* 0x0000000500127c82 */ /* 0x000fe20008000000 */
[----:B------:R-:W-:Y:S02]  /*0f90*/  CS2R R18, SRZ ;  /* 0x0000000000127805 */ /* 0x000fe4000001ff00 */
[----:B------:R-:W-:Y:S01]  /*0fa0*/  CS2R R16, SRZ ;  /* 0x0000000000107805 */ /* 0x000fe2000001ff00 */
[----:B------:R-:W1:Y:S01]  /*0fb0*/  LDC R11, c[0x0][0x28c] ;  /* 0x0000a300ff0b7b82 */ /* 0x000e620000000800 */
[----:B----4-:R-:W4:Y:S01]  /*0fc0*/  SHFL.IDX PT, R10, R10, RZ, 0x1f ;  /* 0x00001fff0a0a7589 */ /* 0x010f2200000e0000 */
[----:B------:R-:W-:-:S02]  /*0fd0*/  CS2R R20, SRZ ;  /* 0x0000000000147805 */ /* 0x000fc4000001ff00 */
[----:B------:R-:W-:Y:S02]  /*0fe0*/  CS2R R22, SRZ ;  /* 0x0000000000167805 */ /* 0x000fe4000001ff00 */
[----:B------:R-:W-:Y:S02]  /*0ff0*/  CS2R R88, SRZ ;  /* 0x0000000000587805 */ /* 0x000fe4000001ff00 */
[----:B------:R-:W-:Y:S02]  /*1000*/  CS2R R90, SRZ ;  /* 0x00000000005a7805 */ /* 0x000fe4000001ff00 */
[----:B------:R-:W-:Y:S02]  /*1010*/  CS2R R92, SRZ ;  /* 0x00000000005c7805 */ /* 0x000fe4000001ff00 */
[----:B------:R-:W-:Y:S02]  /*1020*/  CS2R R96, SRZ ;  /* 0x0000000000607805 */ /* 0x000fe4000001ff00 */
        /* <DEDUP_REMOVED lines=16> */
[----:B-1----:R-:W-:Y:S02]  /*1130*/  ISETP.GE.AND P0, PT, R11, 0x1, PT ;  /* 0x000000010b00780c */ /* 0x002fe40003f06270 */
[----:B------:R-:W-:Y:S02]  /*1140*/  CS2R R128, SRZ ;  /* 0x0000000000807805 */ /* 0x000fe4000001ff00 */
[----:B----4-:R-:W-:-:S02]  /*1150*/  R2UR UR8, R10 ;  /* 0x000000000a0872ca */ /* 0x010fc400000e0000 */
[----:B------:R-:W-:Y:S02]  /*1160*/  CS2R R130, SRZ ;  /* 0x0000000000827805 */ /* 0x000fe4000001ff00 */
[----:B------:R-:W-:Y:S02]  /*1170*/  CS2R R132, SRZ ;  /* 0x0000000000847805 */ /* 0x000fe4000001ff00 */
[----:B------:R-:W-:Y:S02]  /*1180*/  CS2R R134, SRZ ;  /* 0x0000000000867805 */ /* 0x000fe4000001ff00 */
[----:B------:R-:W-:Y:S02]  /*1190*/  CS2R R136, SRZ ;  /* 0x0000000000887805 */ /* 0x000fe4000001ff00 */
[----:B------:R-:W-:Y:S02]  /*11a0*/  CS2R R138, SRZ ;  /* 0x00000000008a7805 */ /* 0x000fe4000001ff00 */
[----:B------:R-:W-:Y:S01]  /*11b0*/  CS2R R140, SRZ ;  /* 0x00000000008c7805 */ /* 0x000fe2000001ff00 */
[----:B------:R-:W-:Y:S01]  /*11c0*/  IMAD.MOV.U32 R143, RZ, RZ, RZ ;  /* 0x000000ffff8f7224 */ /* 0x000fe200078e00ff */
[----:B------:R-:W-:Y:S01]  /*11d0*/  CS2R R56, SRZ ;  /* 0x0000000000387805 */ /* 0x000fe2000001ff00 */
[----:B------:R-:W-:Y:S01]  /*11e0*/  IMAD.MOV.U32 R145, RZ, RZ, RZ ;  /* 0x000000ffff917224 */ /* 0x000fe200078e00ff */
[----:B------:R-:W-:Y:S01]  /*11f0*/  CS2R R58, SRZ ;  /* 0x00000000003a7805 */ /* 0x000fe2000001ff00 */
[----:B--23--:R-:W-:Y:S01]  /*1200*/  IMAD.U32 R13, RZ, RZ, UR4 ;  /* 0x00000004ff0d7e24 */ /* 0x00cfe2000f8e00ff */
[----:B------:R-:W-:Y:S01]  /*1210*/  CS2R R60, SRZ ;  /* 0x00000000003c7805 */ /* 0x000fe2000001ff00 */
[----:B------:R-:W-:Y:S01]  /*1220*/  ULEA.HI UR10, UR8, UR8, URZ, 0x1 ;  /* 0x00000008080a7291 */ /* 0x000fe2000f8f083f */
[----:B------:R-:W-:-:S02]  /*1230*/  CS2R R62, SRZ ;  /* 0x00000000003e7805 */ /* 0x000fc4000001ff00 */
[----:B------:R-:W-:Y:S02]  /*1240*/  CS2R R64, SRZ ;  /* 0x0000000000407805 */ /* 0x000fe4000001ff00 */
[----:B------:R-:W-:Y:S01]  /*1250*/  CS2R R66, SRZ ;  /* 0x0000000000427805 */ /* 0x000fe2000001ff00 */
[----:B------:R-:W-:Y:S01]  /*1260*/  ULOP3.LUT UR11, UR10, 0xffffe, URZ, 0xc0, !UPT ;  /* 0x000ffffe0a0b7892 */ /* 0x000fe2000f8ec03f */
[----:B------:R-:W-:Y:S01]  /*1270*/  CS2R R68, SRZ ;  /* 0x0000000000447805 */ /* 0x000fe2000001ff00 */
[----:B0-----:R-:W-:Y:S01]  /*1280*/  ULEA UR10, UR13, UR12, 0x18 ;  /* 0x0000000c0d0a7291 */ /* 0x001fe2000f8ec03f */
[----:B------:R-:W-:Y:S01]  /*1290*/  CS2R R70, SRZ ;  /* 0x0000000000467805 */ /* 0x000fe2000001ff00 */
[----:B------:R-:W-:Y:S01]  /*12a0*/  UIADD3 UR11, UR8, -UR11, URZ ;  /* 0x8000000b080b7290 */ /* 0x000fe2000fffe03f */
[----:B------:R-:W-:Y:S02]  /*12b0*/  CS2R R72, SRZ ;  /* 0x0000000000487805 */ /* 0x000fe4000001ff00 */
[----:B------:R-:W-:Y:S01]  /*12c0*/  CS2R R74, SRZ ;  /* 0x00000000004a7805 */ /* 0x000fe2000001ff00 */
[----:B------:R-:W-:Y:S01]  /*12d0*/  UMOV UR8, URZ ;  /* 0x0000003f00087c82 */ /* 0x000fe20008000000 */
[----:B------:R-:W-:Y:S01]  /*12e0*/  ULEA UR11, UR11, UR10, 0xc ;  /* 0x0000000a0b0b7291 */ /* 0x000fe2000f8e603f */
[----:B------:R-:W-:-:S02]  /*12f0*/  CS2R R76, SRZ ;  /* 0x00000000004c7805 */ /* 0x000fc4000001ff00 */
[----:B------:R-:W-:Y:S02]  /*1300*/  CS2R R78, SRZ ;  /* 0x00000000004e7805 */ /* 0x000fe4000001ff00 */
[----:B------:R-:W-:Y:S01]  /*1310*/  CS2R R80, SRZ ;  /* 0x0000000000507805 */ /* 0x000fe2000001ff00 */
[----:B------:R-:W-:Y:S01]  /*1320*/  UIADD3 UR11, UR11, 0x100, URZ ;  /* 0x000001000b0b7890 */ /* 0x000fe2000fffe03f */
[----:B------:R-:W-:Y:S02]  /*1330*/  CS2R R82, SRZ ;  /* 0x0000000000527805 */ /* 0x000fe4000001ff00 */
[----:B------:R-:W-:Y:S02]  /*1340*/  CS2R R84, SRZ ;  /* 0x0000000000547805 */ /* 0x000fe4000001ff00 */
[----:B------:R-:W-:Y:S01]  /*1350*/  CS2R R86, SRZ ;  /* 0x0000000000567805 */ /* 0x000fe2000001ff00 */
[----:B------:R-:W-:Y:S01]  /*1360*/  USHF.R.U32.HI UR11, URZ, 0x4, UR11 ;  /* 0x000000043f0b7899 */ /* 0x000fe2000801160b */
[----:B------:R-:W-:-:S02]  /*1370*/  CS2R R24, SRZ ;  /* 0x0000000000187805 */ /* 0x000fc4000001ff00 */
[----:B------:R-:W-:Y:S02]  /*1380*/  CS2R R26, SRZ ;  /* 0x00000000001a7805 */ /* 0x000fe4000001ff00 */
[----:B------:R-:W-:Y:S01]  /*1390*/  CS2R R28, SRZ ;  /* 0x00000000001c7805 */ /* 0x000fe2000001ff00 */
[----:B------:R-:W-:Y:S01]  /*13a0*/  ULOP3.LUT UR11, UR11, 0x3fff, URZ, 0xc0, !UPT ;  /* 0x00003fff0b0b7892 */ /* 0x000fe2000f8ec03f */
        /* <DEDUP_REMOVED lines=12> */
[----:B------:R-:W-:Y:S01]  /*1470*/  CS2R R54, SRZ ;  /* 0x0000000000367805 */ /* 0x000fe2000001ff00 */
[----:B------:R-:W-:Y:S06]  /*1480*/  @!P0 BRA `(.L_x_13) ;  /* 0x0000000800588947 */ /* 0x000fec0003800000 */
[----:B------:R-:W-:-:S13]  /*1490*/  ISETP.NE.AND P1, PT, R142, 0x3, PT ;  /* 0x000000038e00780c */ /* 0x000fda0003f25270 */
[----:B------:R-:W-:Y:S05]  /*14a0*/  @!P1 BRA `(.L_x_14) ;  /* 0x0000000000049947 */ /* 0x000fea0003800000 */
[----:B------:R-:W-:Y:S01]  /*14b0*/  BPT.TRAP 0x1 ;  /* 0x000000040000795c */ /* 0x000fe20000300000 */
.L_x_14:
[----:B------:R-:W-:Y:S01]  /*14c0*/  ULEA UR6, UR5, UR10, 0x3 ;  /* 0x0000000a05067291 */ /* 0x000fe2000f8e183f */
[----:B------:R-:W-:-:S05]  /*14d0*/  IMAD.U32 R10, RZ, RZ, UR4 ;  /* 0x00000004ff0a7e24 */ /* 0x000fca000f8e00ff */
[----:B------:R-:W-:-:S04]  /*14e0*/  SHF.L.U32 R10, R10, 0x1f, RZ ;  /* 0x0000001f0a0a7819 */ /* 0x000fc800000006ff */
[----:B------:R0:W1:Y:S01]  /*14f0*/  SYNCS.PHASECHK.TRANS64.TRYWAIT P0, [UR6], R10 ;  /* 0x0000000aff0075a7 */ /* 0x0000620008000146 */
[----:B------:R-:W-:Y:S05]  /*1500*/  @!P1 BRA `(.L_x_15) ;  /* 0x0000000000049947 */ /* 0x000fea0003800000 */
[----:B------:R-:W-:Y:S01]  /*1510*/  BPT.TRAP 0x1 ;  /* 0x000000040000795c */ /* 0x000fe20000300000 */
.L_x_15:
[----:B-1----:R-:W-:Y:S05]  /*1520*/  @P0 BRA `(.L_x_16) ;  /* 0x0000000000080947 */ /* 0x002fea0003800000 */
[----:B------:R-:W1:Y:S02]  /*1530*/  SYNCS.PHASECHK.TRANS64.TRYWAIT P0, [UR6], R10 ;  /* 0x0000000aff0075a7 */ /* 0x000e640008000146 */
[----:B-1----:R-:W-:Y:S05]  /*1540*/  @!P0 BRA `(.L_x_17) ;  /* 0x0000007c00b48947 */ /* 0x002fea0003800000 */
.L_x_16:
[----:B------:R-:W-:Y:S01]  /*1550*/  UIADD3 UR6, UR10, 0x10100, URZ ;  /* 0x000101000a067890 */ /* 0x000fe2000fffe03f */
[----:B------:R-:W-:Y:S01]  /*1560*/  WARPGROUP.ARRIVE ;  /* 0x00000000000079c5 */ /* 0x000fe20000000000 */
[----:B------:R-:W-:Y:S01]  /*1570*/  ULOP3.LUT UR8, UR11, 0x10000, URZ, 0xfc, !UPT ;  /* 0x000100000b087892 */ /* 0x000fe2000f8efc3f */
[----:B------:R-:W-:Y:S01]  /*1580*/  CS2R R18, SRZ ;  /* 0x0000000000127805 */ /* 0x000fe2000001ff00 */
[----:B------:R-:W-:Y:S01]  /*1590*/  USHF.R.U32.HI UR6, URZ, 0x4, UR6 ;  /* 0x000000043f067899 */ /* 0x000fe20008011606 */
[----:B------:R-:W-:Y:S01]  /*15a0*/  CS2R R16, SRZ ;  /* 0x0000000000107805 */ /* 0x000fe2000001ff00 */
[----:B------:R-:W-:Y:S01]  /*15b0*/  ULEA UR8, UR5, UR8, 0xa ;  /* 0x0000000805087291 */ /* 0x000fe2000f8e503f */
[----:B------:R-:W-:Y:S01]  /*15c0*/  CS2R R20, SRZ ;  /* 0x0000000000147805 */ /* 0x000fe2000001ff00 */
[----:B------:R-:W-:Y:S01]  /*15d0*/  ULOP3.LUT UR6, UR6, 0x3fff, URZ, 0xc0, !UPT ;  /* 0x00003fff06067892 */ /* 0x000fe2000f8ec03f */
[----:B------:R-:W-:Y:S01]  /*15e0*/  CS2R R22, SRZ ;  /* 0x0000000000167805 */ /* 0x000fe2000001ff00 */
[----:B------:R-:W-:Y:S01]  /*15f0*/  UMOV UR13, 0x80000020 ;  /* 0x80000020000d7882 */ /* 0x000fe20000000000 */
[----:B------:R-:W-:Y:S01]  /*1600*/  UMOV UR15, 0x80000020 ;  /* 0x80000020000f7882 */ /* 0x000fe20000000000 */
[----:B------:R-:W-:Y:S01]  /*1610*/  ULOP3.LUT UR6, UR6, 0x10000, URZ, 0xfc, !UPT ;  /* 0x0001000006067892 */ /* 0x000fe2000f8efc3f */
[----:B------:R-:W-:Y:S01]  /*1620*/  CS2R R88, SRZ ;  /* 0x0000000000587805 */ /* 0x000fe2000001ff00 */
[----:B------:R-:W-:Y:S01]  /*1630*/  UMOV UR12, UR8 ;  /* 0x00000008000c7c82 */ /* 0x000fe20008000000 */
[----:B------:R-:W-:Y:S01]  /*1640*/  CS2R R90, SRZ ;  /* 0x00000000005a7805 */ /* 0x000fe2000001ff00 */
[----:B------:R-:W-:Y:S01]  /*1650*/  ULEA UR7, UR5, UR6, 0x8 ;  /* 0x0000000605077291 */ /* 0x000fe2000f8e403f */
[----:B------:R-:W-:Y:S01]  /*1660*/  CS2R R92, SRZ ;  /* 0x00000000005c7805 */ /* 0x000fe2000001ff00 */
[----:B------:R-:W-:Y:S01]  /*1670*/  UIADD3 UR6, UR8, 0x200, URZ ;  /* 0x0000020008067890 */ /* 0x000fe2000fffe03f */
[----:B------:R-:W-:-:S02]  /*1680*/  CS2R R96, SRZ ;  /* 0x0000000000607805 */ /* 0x000fc4000001ff00 */
[----:B------:R-:W-:Y:S02]  /*1690*/  CS2R R94, SRZ ;  /* 0x00000000005e7805 */ /* 0x000fe4000001ff00 */
[----:B------:R-:W-:Y:S02]  /*16a0*/  CS2R R98, SRZ ;  /* 0x0000000000627805 */ /* 0x000fe4000001ff00 */
[----:B------:R-:W-:Y:S01]  /*16b0*/  CS2R R100, SRZ ;  /* 0x0000000000647805 */ /* 0x000fe2000001ff00 */
[----:B------:R-:W-:Y:S01]  /*16c0*/  UMOV UR14, UR7 ;  /* 0x00000007000e7c82 */ /* 0x000fe20008000000 */
[----:B------:R-:W-:Y:S01]  /*16d0*/  CS2R R102, SRZ ;  /* 0x0000000000667805 */ /* 0x000fe2000001ff00 */
[----:B------:R-:W-:Y:S01]  /*16e0*/  QGMMA.64x64x32.F32.E4M3.E4M3 R56, gdesc[UR12], RZ, !UPT ;  /* 0x00e000000c3879f3 */ /* 0x000fe2000c7008ff */
[----:B------:R-:W-:Y:S01]  /*16f0*/  UMOV UR12, UR6 ;  /* 0x00000006000c7c82 */ /* 0x000fe20008000000 */
[----:B------:R-:W-:Y:S01]  /*1700*/  UMOV UR13, 0x80000020 ;  /* 0x80000020000d7882 */ /* 0x000fe20000000000 */
[----:B------:R-:W-:Y:S01]  /*1710*/  UMOV UR6, 0x2 ;  /* 0x0000000200067882 */ /* 0x000fe20000000000 */
[----:B------:R-:W-:Y:S01]  /*1720*/  QGMMA.64x64x32.F32.E4M3.E4M3 R24, gdesc[UR12], RZ, !UPT ;  /* 0x00e000000c1879f3 */ /* 0x000fe2000c7008ff */
[----:B------:R-:W-:Y:S01]  /*1730*/  UIADD3 UR14, UR7, 0x2, URZ ;  /* 0x00000002070e7890 */ /* 0x000fe2000fffe03f */
[----:B------:R-:W-:Y:S01]  /*1740*/  CS2R R104, SRZ ;  /* 0x0000000000687805 */ /* 0x000fe2000001ff00 */
[----:B------:R-:W-:Y:S01]  /*1750*/  UIADD3 UR12, UR8, 0x2, URZ ;  /* 0x00000002080c7890 */ /* 0x000fe2000fffe03f */
[----:B------:R-:W-:Y:S01]  /*1760*/  CS2R R108, SRZ ;  /* 0x00000000006c7805 */ /* 0x000fe2000001ff00 */
[----:B------:R-:W-:Y:S01]  /*1770*/  ULDC UR7, c[0x0][0x50c] ;  /* 0x0001430000077ab9 */ /* 0x000fe20000000800 */
[----:B------:R-:W-:Y:S01]  /*1780*/  UIADD3 UR8, UR8, 0x202, URZ ;  /* 0x0000020208087890 */ /* 0x000fe2000fffe03f */
[----:B------:R-:W-:Y:S01]  /*1790*/  CS2R R106, SRZ ;  /* 0x00000000006a7805 */ /* 0x000fe2000001ff00 */
[----:B------:R-:W-:Y:S01]  /*17a0*/  UISETP.NE.AND UP0, UPT, UR7, 0x2, UPT ;  /* 0x000000020700788c */ /* 0x000fe2000bf05270 */
[----:B------:R-:W-:Y:S01]  /*17b0*/  CS2R R110, SRZ ;  /* 0x00000000006e7805 */ /* 0x000fe2000001ff00 */
[----:B------:R-:W-:Y:S01]  /*17c0*/  UMOV UR13, 0x80000020 ;  /* 0x80000020000d7882 */ /* 0x000fe20000000000 */
[----:B------:R-:W-:Y:S01]  /*17d0*/  UMOV UR15, 0x80000020 ;  /* 0x80000020000f7882 */ /* 0x000fe20000000000 */
[----:B------:R-:W-:Y:S01]  /*17e0*/  USEL UR7, URZ, 0x1, UP0 ;  /* 0x000000013f077887 */ /* 0x000fe20008000000 */
[----:B------:R-:W-:-:S02]  /*17f0*/  CS2R R112, SRZ ;  /* 0x0000000000707805 */ /* 0x000fc4000001ff00 */
[----:B------:R-:W-:Y:S02]  /*1800*/  CS2R R114, SRZ ;  /* 0x0000000000727805 */ /* 0x000fe4000001ff00 */
[----:B------:R-:W-:Y:S02]  /*1810*/  CS2R R116, SRZ ;  /* 0x0000000000747805 */ /* 0x000fe4000001ff00 */
[----:B------:R-:W-:Y:S02]  /*1820*/  CS2R R118, SRZ ;  /* 0x0000000000767805 */ /* 0x000fe4000001ff00 */
[----:B------:R-:W-:Y:S02]  /*1830*/  CS2R R120, SRZ ;  /* 0x0000000000787805 */ /* 0x000fe4000001ff00 */
[----:B------:R-:W-:Y:S02]  /*1840*/  ISETP.NE.AND P0, PT, RZ, UR7, PT ;  /* 0x00000007ff007c0c */ /* 0x000fe4000bf05270 */
        /* <DEDUP_REMOVED lines=10> */
[----:B------:R-:W-:Y:S02]  /*18f0*/  IMAD.MOV.U32 R143, RZ, RZ, RZ ;  /* 0x000000ffff8f7224 */ /* 0x000fe400078e00ff */
[----:B------:R-:W-:Y:S01]  /*1900*/  IMAD.MOV.U32 R145, RZ, RZ, RZ ;  /* 0x000000ffff917224 */ /* 0x000fe200078e00ff */
[----:B------:R-:W-:Y:S01]  /*1910*/  QGMMA.64x64x32.F32.E4M3.E4M3 R56, gdesc[UR12], R56 ;  /* 0x00e000000c3879f3 */ /* 0x000fe20008700838 */
[----:B------:R-:W-:Y:S01]  /*1920*/  UMOV UR12, UR8 ;  /* 0x00000008000c7c82 */ /* 0x000fe20008000000 */
[----:B------:R-:W-:-:S02]  /*1930*/  UMOV UR13, 0x80000020 ;  /* 0x80000020000d7882 */ /* 0x000fc40000000000 */
[----:B------:R-:W-:Y:S01]  /*1940*/  QGMMA.64x64x32.F32.E4M3.E4M3 R24, gdesc[UR12], R24, gsb0 ;  /* 0x00e000000c1879f3 */ /* 0x000fe20008000818 */
[----:B------:R-:W-:Y:S05]  /*1950*/  @!P0 BRA `(.L_x_18) ;  /* 0x0000000400088947 */ /* 0x000fea0003800000 */
[----:B------:R-:W-:Y:S02]  /*1960*/  WARPGROUP.DEPBAR.LE gsb0, 0x0 ;  /* 0x00008000000079c5 */ /* 0x000fe40000010000 */
[----:B------:R-:W-:-:S01]  /*1970*/  FADD R145, RZ, R56 ;  /* 0x00000038ff917221 */ /* 0x000fc20000000000 */
[----:B------:R-:W-:Y:S01]  /*1980*/  FADD R140, RZ, R57 ;  /* 0x00000039ff8c7221 */ /* 0x000fe20000000000 */
        /* <DEDUP_REMOVED lines=62> */
[----:B------:R-:W-:-:S06]  /*1d70*/  UMOV UR6, URZ ;  /* 0x0000003f00067c82 */ /* 0x000fcc0008000000 */
.L_x_18:
[----:B------:R-:W-:-:S04]  /*1d80*/  UIADD3 UR18, UR5, 0x1, URZ ;  /* 0x0000000105127890 */ /* 0x000fc8000fffe03f */
[----:B------:R-:W-:-:S04]  /*1d90*/  UISETP.NE.AND UP0, UPT, UR18, 0x4, UPT ;  /* 0x000000041200788c */ /* 0x000fc8000bf05270 */
[----:B------:R-:W-:Y:S02]  /*1da0*/  USEL UR8, URZ, 0x1, UP0 ;  /* 0x000000013f087887 */ /* 0x000fe40008000000 */
[----:B------:R-:W-:Y:S02]  /*1db0*/  USEL UR18, UR18, URZ, UP0 ;  /* 0x0000003f12127287 */ /* 0x000fe40008000000 */
[----:B------:R-:W-:-:S06]  /*1dc0*/  ULOP3.LUT UR8, UR4, UR8, URZ, 0x3c, !UPT ;  /* 0x0000000804087292 */ /* 0x000fcc000f8e3c3f */
[----:B------:R-:W-:Y:S01]  /*1dd0*/  IMAD.U32 R13, RZ, RZ, UR8 ;  /* 0x00000008ff0d7e24 */ /* 0x000fe2000f8e00ff */
[----:B------:R-:W-:-:S06]  /*1de0*/  UMOV UR8, 0x1 ;  /* 0x0000000100087882 */ /* 0x000fcc0000000000 */
.L_x_13:
[----:B------:R-:W-:-:S04]  /*1df0*/  UISETP.LT.AND UP0, UPT, UR9, 0x1, UPT ;  /* 0x000000010900788c */ /* 0x000fc8000bf01270 */
[----:B------:R-:W-:-:S04]  /*1e00*/  USEL UR12, UR9, 0x1, UP0 ;  /* 0x00000001090c7887 */ /* 0x000fc80008000000 */
[----:B------:R-:W-:-:S04]  /*1e10*/  UIADD3 UR12, UR9, -UR12, URZ ;  /* 0x8000000c090c7290 */ /* 0x000fc8000fffe03f */
[----:B------:R-:W-:-:S06]  /*1e20*/  UISETP.GE.AND UP0, UPT, UR12, 0x1, UPT ;  /* 0x000000010c00788c */ /* 0x000fcc000bf06270 */
[----:B------:R-:W-:-:S13]  /*1e30*/  PLOP3.LUT P0, PT, PT, PT, UP0, 0x80, 0x0 ;  /* 0x000000000000781c */ /* 0x000fda0003f0f008 */
[----:B------:R-:W-:Y:S05]  /*1e40*/  @!P0 BRA `(.L_x_19) ;  /* 0x00000008002c8947 */ /* 0x000fea0003800000 */
[----:B01----:R-:W-:Y:S01]  /*1e50*/  IMAD.U32 R10, RZ, RZ, UR12 ;  /* 0x0000000cff0a7e24 */ /* 0x003fe2000f8e00ff */
[----:B------:R-:W-:Y:S01]  /*1e60*/  UMOV UR19, UR5 ;  /* 0x0000000500137c82 */ /* 0x000fe20008000000 */
[----:B------:R-:W-:-:S05]  /*1e70*/  ULDC UR21, c[0x0][0x50c] ;  /* 0x0001430000157ab9 */ /* 0x000fca0000000800 */
.L_x_27:
[----:B------:R-:W-:-:S13]  /*1e80*/  ISETP.NE.AND P1, PT, R142, 0x3, PT ;  /* 0x000000038e00780c */ /* 0x000fda0003f25270 */
[----:B01----:R-:W-:Y:S05]  /*1e90*/  @!P1 BRA `(.L_x_20) ;  /* 0x0000000000049947 */ /* 0x003fea0003800000 */
[----:B------:R-:W-:Y:S01]  /*1ea0*/  BPT.TRAP 0x1 ;  /* 0x000000040000795c */ /* 0x000fe20000300000 */
.L_x_20:
[----:B------:R-:W0:Y:S01]  /*1eb0*/  S2UR UR12, SR_CgaCtaId ;  /* 0x00000000000c79c3 */ /* 0x000e220000008800 */
[----:B------:R-:W-:Y:S01]  /*1ec0*/  UMOV UR10, 0x400 ;  /* 0x00000400000a7882 */ /* 0x000fe20000000000 */
[----:B------:R-:W-:Y:S01]  /*1ed0*/  SHF.L.U32 R11, R13, 0x1f, RZ ;  /* 0x0000001f0d0b7819 */ /* 0x000fe200000006ff */
[----:B0-----:R-:W-:-:S04]  /*1ee0*/  ULEA UR10, UR12, UR10, 0x18 ;  /* 0x0000000a0c0a7291 */ /* 0x001fc8000f8ec03f */
[----:B------:R-:W-:-:S09]  /*1ef0*/  ULEA UR12, UR18, UR10, 0x3 ;  /* 0x0000000a120c7291 */ /* 0x000fd2000f8e183f */
[----:B------:R0:W1:Y:S01]  /*1f00*/  SYNCS.PHASECHK.TRANS64.TRYWAIT P0, [UR12], R11 ;  /* 0x0000000bff0075a7 */ /* 0x000062000800014c */
[----:B------:R-:W-:Y:S05]  /*1f10*/  @!P1 BRA `(.L_x_21) ;  /* 0x0000000000049947 */ /* 0x000fea0003800000 */
[----:B------:R-:W-:Y:S01]  /*1f20*/  BPT.TRAP 0x1 ;  /* 0x000000040000795c */ /* 0x000fe20000300000 */
.L_x_21:
[----:B-1----:R-:W-:Y:S05]  /*1f30*/  @P0 BRA `(.L_x_22) ;  /* 0x0000000000080947 */ /* 0x002fea0003800000 */
[----:B------:R-:W1:Y:S02]  /*1f40*/  SYNCS.PHASECHK.TRANS64.TRYWAIT P0, [UR12], R11 ;  /* 0x0000000bff0075a7 */ /* 0x000e64000800014c */
[----:B-1----:R-:W-:Y:S05]  /*1f50*/  @!P0 BRA `(.L_x_23) ;  /* 0x0000007400488947 */ /* 0x002fea0003800000 */
.L_x_22:
[----:B------:R-:W-:Y:S01]  /*1f60*/  UIADD3 UR12, UR10, 0x10100, URZ ;  /* 0x000101000a0c7890 */ /* 0x000fe2000fffe03f */
[----:B------:R-:W-:Y:S01]  /*1f70*/  WARPGROUP.ARRIVE ;  /* 0x00000000000079c5 */ /* 0x000fe20000000000 */
[----:B------:R-:W-:Y:S02]  /*1f80*/  UISETP.NE.AND UP0, UPT, UR7, URZ, UPT ;  /* 0x0000003f0700728c */ /* 0x000fe4000bf05270 */
[----:B------:R-:W-:Y:S02]  /*1f90*/  USHF.R.U32.HI UR12, URZ, 0x4, UR12 ;  /* 0x000000043f0c7899 */ /* 0x000fe4000801160c */
[----:B------:R-:W-:Y:S02]  /*1fa0*/  USEL UR8, UR8, URZ, !UP0 ;  /* 0x0000003f08087287 */ /* 0x000fe4000c000000 */
[----:B------:R-:W-:Y:S02]  /*1fb0*/  ULOP3.LUT UR12, UR12, 0x3fff, URZ, 0xc0, !UPT ;  /* 0x00003fff0c0c7892 */ /* 0x000fe4000f8ec03f */
[----:B------:R-:W-:-:S02]  /*1fc0*/  ULOP3.LUT UR7, UR11, 0x10000, URZ, 0xfc, !UPT ;  /* 0x000100000b077892 */ /* 0x000fc4000f8efc3f */
[----:B------:R-:W-:Y:S02]  /*1fd0*/  ULOP3.LUT UR12, UR12, 0x10000, URZ, 0xfc, !UPT ;  /* 0x000100000c0c7892 */ /* 0x000fe4000f8efc3f */
[----:B------:R-:W-:Y:S02]  /*1fe0*/  UISETP.NE.U32.AND UP0, UPT, UR8, URZ, UPT ;  /* 0x0000003f0800728c */ /* 0x000fe4000bf05070 */
[----:B------:R-:W-:Y:S02]  /*1ff0*/  ULEA UR8, UR18, UR7, 0xa ;  /* 0x0000000712087291 */ /* 0x000fe4000f8e503f */
[----:B------:R-:W-:Y:S02]  /*2000*/  ULEA UR7, UR18, UR12, 0x8 ;  /* 0x0000000c12077291 */ /* 0x000fe4000f8e403f */
[----:B------:R-:W-:Y:S01]  /*2010*/  UIADD3 UR20, UR8, 0x200, URZ ;  /* 0x0000020008147890 */ /* 0x000fe2000fffe03f */
[----:B------:R-:W-:Y:S02]  /*2020*/  UMOV UR13, 0x80000020 ;  /* 0x80000020000d7882 */ /* 0x000fe40000000000 */
[----:B------:R-:W-:Y:S01]  /*2030*/  UMOV UR12, UR8 ;  /* 0x00000008000c7c82 */ /* 0x000fe20008000000 */
[----:B------:R-:W-:Y:S01]  /*2040*/  UMOV UR15, 0x80000020 ;  /* 0x80000020000f7882 */ /* 0x000fe20000000000 */
[----:B------:R-:W-:Y:S01]  /*2050*/  UMOV UR14, UR7 ;  /* 0x00000007000e7c82 */ /* 0x000fe20008000000 */
[----:B------:R-:W-:Y:S01]  /*2060*/  UIADD3 UR6, UR6, 0x2, URZ ;  /* 0x0000000206067890 */ /* 0x000fe2000fffe03f */
[----:B------:R-:W-:Y:S01]  /*2070*/  QGMMA.64x64x32.F32.E4M3.E4M3 R56, gdesc[UR12], R56, UP0 ;  /* 0x00e000000c3879f3 */ /* 0x000fe2000bf00838 */
[----:B------:R-:W-:Y:S01]  /*2080*/  UMOV UR12, UR20 ;  /* 0x00000014000c7c82 */ /* 0x000fe20008000000 */
[----:B------:R-:W-:-:S02]  /*2090*/  UMOV UR13, 0x80000020 ;  /* 0x80000020000d7882 */ /* 0x000fc40000000000 */
[----:B------:R-:W-:Y:S01]  /*20a0*/  QGMMA.64x64x32.F32.E4M3.E4M3 R24, gdesc[UR12], R24, UP0 ;  /* 0x00e000000c1879f3 */ /* 0x000fe2000bf00818 */
[----:B------:R-:W-:Y:S02]  /*20b0*/  UIADD3 UR12, UR8, 0x2, URZ ;  /* 0x00000002080c7890 */ /* 0x000fe4000fffe03f */
[----:B------:R-:W-:Y:S02]  /*20c0*/  UIADD3 UR14, UR7, 0x2, URZ ;  /* 0x00000002070e7890 */ /* 0x000fe4000fffe03f */
[----:B------:R-:W-:Y:S01]  /*20d0*/  UIADD3 UR8, UR8, 0x202, URZ ;  /* 0x0000020208087890 */ /* 0x000fe2000fffe03f */
[----:B------:R-:W-:Y:S01]  /*20e0*/  UMOV UR13, 0x80000020 ;  /* 0x80000020000d7882 */ /* 0x000fe20000000000 */
[----:B------:R-:W-:Y:S01]  /*20f0*/  UMOV UR15, 0x80000020 ;  /* 0x80000020000f7882 */ /* 0x000fe20000000000 */
[----:B------:R-:W-:-:S04]  /*2100*/  UISETP.NE.AND UP0, UPT, UR6, UR21, UPT ;  /* 0x000000150600728c */ /* 0x000fc8000bf05270 */
[----:B------:R-:W-:-:S06]  /*2110*/  USEL UR7, URZ, 0x1, UP0 ;  /* 0x000000013f077887 */ /* 0x000fcc0008000000 */
[----:B------:R-:W-:Y:S01]  /*2120*/  ISETP.NE.AND P0, PT, RZ, UR7, PT ;  /* 0x00000007ff007c0c */ /* 0x000fe2000bf05270 */
[----:B------:R-:W-:Y:S01]  /*2130*/  QGMMA.64x64x32.F32.E4M3.E4M3 R56, gdesc[UR12], R56 ;  /* 0x00e000000c3879f3 */ /* 0x000fe20008700838 */
[----:B------:R-:W-:Y:S01]  /*2140*/  UMOV UR12, UR8 ;  /* 0x00000008000c7c82 */ /* 0x000fe20008000000 */
[----:B------:R-:W-:Y:S02]  /*2150*/  UMOV UR13, 0x80000020 ;  /* 0x80000020000d7882 */ /* 0x000fe40000000000 */
[----:B------:R-:W-:Y:S03]  /*2160*/  QGMMA.64x64x32.F32.E4M3.E4M3 R24, gdesc[UR12], R24, gsb0 ;  /* 0x00e000000c1879f3 */ /* 0x000fe60008000818 */
[----:B------:R-:W-:-:S05]  /*2170*/  WARPGROUP.DEPBAR.LE gsb0, 0x1 ;  /* 0x00008000000079c5 */ /* 0x000fca0000010100 */
[----:B------:R-:W-:Y:S05]  /*2180*/  @!P0 BRA `(.L_x_24) ;  /* 0x0000000400088947 */ /* 0x000fea0003800000 */
[----:B------:R-:W-:Y:S02]  /*2190*/  WARPGROUP.DEPBAR.LE gsb0, 0x0 ;  /* 0x00008000000079c5 */ /* 0x000fe40000010000 */
[----:B------:R-:W-:-:S01]  /*21a0*/  FADD R145, R56, R145 ;  /* 0x0000009138917221 */ /* 0x000fc20000000000 */
[----:B------:R-:W-:Y:S01]  /*21b0*/  FADD R140, R57, R140 ;  /* 0x0000008c398c7221 */ /* 0x000fe20000000000 */
        /* <DEDUP_REMOVED lines=62> */
[----:B------:R-:W-:-:S06]  /*25a0*/  UMOV UR6, URZ ;  /* 0x0000003f00067c82 */ /* 0x000fcc0008000000 */
.L_x_24:
[----:B------:R-:W-:Y:S05]  /*25b0*/  @!P1 BRA `(.L_x_25) ;  /* 0x0000000000049947 */ /* 0x000fea0003800000 */
[----:B------:R-:W-:Y:S01]  /*25c0*/  BPT.TRAP 0x1 ;  /* 0x000000040000795c */ /* 0x000fe20000300000 */
.L_x_25:
[----:B------:R-:W-:Y:S01]  /*25d0*/  ULEA UR8, UR19, UR10, 0x3 ;  /* 0x0000000a13087291 */ /* 0x000fe2000f8e183f */
[----:B------:R-:W-:-:S03]  /*25e0*/  ISETP.GT.U32.AND P0, PT, R4, 0x1, PT ;  /* 0x000000010400780c */ /* 0x000fc60003f04070 */
[----:B------:R-:W-:-:S04]  /*25f0*/  UIADD3 UR8, UR8, 0x20, URZ ;  /* 0x0000002008087890 */ /* 0x000fc8000fffe03f */
[----:B------:R-:W-:-:S09]  /*2600*/  UPRMT UR8, URZ, 0x654, UR8 ;  /* 0x000006543f087896 */ /* 0x000fd20008000008 */
[----:B------:R-:W-:Y:S01]  /*2610*/  SYNCS.ARRIVE.TRANS64.RED.A1T0 RZ, [UR8], RZ ;  /* 0x000000ffffff79a7 */ /* 0x000fe20008100408 */
[----:B------:R-:W-:Y:S05]  /*2620*/  @P0 BRA `(.L_x_26) ;  /* 0x0000000000040947 */ /* 0x000fea0003800000 */
[----:B------:R-:W-:Y:S01]  /*2630*/  BPT.TRAP 0x1 ;  /* 0x000000040000795c */ /* 0x000fe20000300000 */
.L_x_26:
[----:B------:R-:W-:Y:S01]  /*2640*/  UIADD3 UR18, UR18, 0x1, URZ ;  /* 0x0000000112127890 */ /* 0x000fe2000fffe03f */
[C---:B------:R-:W-:Y:S01]  /*2650*/  ISETP.GT.AND P0, PT, R10.reuse, 0x1, PT ;  /* 0x000000010a00780c */ /* 0x040fe20003f04270 */
[----:B------:R-:W-:Y:S01]  /*2660*/  UIADD3 UR19, UR19, 0x1, URZ ;  /* 0x0000000113137890 */ /* 0x000fe2000fffe03f */
[----:B------:R-:W-:Y:S01]  /*2670*/  VIADD R10, R10, 0xffffffff ;  /* 0xffffffff0a0a7836 */ /* 0x000fe20000000000 */
[----:B------:R-:W-:Y:S02]  /*2680*/  UISETP.NE.AND UP0, UPT, UR18, 0x4, UPT ;  /* 0x000000041200788c */ /* 0x000fe4000bf05270 */
[----:B------:R-:W-:Y:S02]  /*2690*/  UISETP.NE.AND UP1, UPT, UR19, 0x4, UPT ;  /* 0x000000041300788c */ /* 0x000fe4000bf25270 */
[----:B------:R-:W-:Y:S02]  /*26a0*/  USEL UR8, URZ, 0x1, UP0 ;  /* 0x000000013f087887 */ /* 0x000fe40008000000 */
[----:B------:R-:W-:-:S02]  /*26b0*/  USEL UR18, UR18, URZ, UP0 ;  /* 0x0000003f12127287 */ /* 0x000fc40008000000 */
[----:B------:R-:W-:Y:S02]  /*26c0*/  USEL UR19, UR19, URZ, UP1 ;  /* 0x0000003f13137287 */ /* 0x000fe40008800000 */
[----:B------:R-:W-:Y:S01]  /*26d0*/  LOP3.LUT R13, R13, UR8, RZ, 0x3c, !PT ;  /* 0x000000080d0d7c12 */ /* 0x000fe2000f8e3cff */
[----:B------:R-:W-:Y:S01]  /*26e0*/  UMOV UR8, 0x1 ;  /* 0x0000000100087882 */ /* 0x000fe20000000000 */
[----:B------:R-:W-:Y:S08]  /*26f0*/  @P0 BRA `(.L_x_27) ;  /* 0xfffffff400e00947 */ /* 0x000ff0000383ffff */
.L_x_19:
[----:B------:R-:W-:Y:S01]  /*2700*/  UISETP.NE.AND UP0, UPT, UR6, URZ, UPT ;  /* 0x0000003f0600728c */ /* 0x000fe2000bf05270 */
[----:B01----:R-:W0:Y:S03]  /*2710*/  LDC R10, c[0x0][0x28c] ;  /* 0x0000a300ff0a7b82 */ /* 0x003e260000000800 */
[----:B------:R-:W-:-:S06]  /*2720*/  USEL UR6, URZ, 0x1, !UP0 ;  /* 0x000000013f067887 */ /* 0x000fcc000c000000 */
[----:B------:R-:W-:Y:S02]  /*2730*/  ISETP.NE.AND P0, PT, RZ, UR6, PT ;  /* 0x00000006ff007c0c */ /* 0x000fe4000bf05270 */
[----:B0-----:R-:W-:-:S11]  /*2740*/  ISETP.GE.AND P1, PT, R10, 0x1, PT ;  /* 0x000000010a00780c */ /* 0x001fd60003f26270 */
[----:B------:R-:W-:Y:S05]  /*2750*/  @!P0 BRA `(.L_x_28) ;  /* 0x0000000400048947 */ /* 0x000fea0003800000 */
[----:B------:R-:W-:Y:S02]  /*2760*/  WARPGROUP.DEPBAR.LE gsb0, 0x0 ;  /* 0x00008000000079c5 */ /* 0x000fe40000010000 */
[----:B------:R-:W-:Y:S01]  /*2770*/  FADD R145, R56, R145 ;  /* 0x0000009138917221 */ /* 0x000fe20000000000 */
        /* <DEDUP_REMOVED lines=62> */
[----:B------:R-:W-:-:S07]  /*2b60*/  FADD R18, R18, R55 ;  /* 0x0000003712127221 */ /* 0x000fce0000000000 */
.L_x_28:
[----:B------:R-:W-:Y:S02]  /*2b70*/  WARPGROUP.DEPBAR.LE gsb0, 0x0 ;  /* 0x00008000000079c5 */ /* 0x000fe40000010000 */
[----:B------:R-:W-:Y:S05]  /*2b80*/  @!P1 BRA `(.L_x_29) ;  /* 0x0000000000389947 */ /* 0x000fea0003800000 */
[----:B------:R-:W-:-:S13]  /*2b90*/  ISETP.NE.AND P0, PT, R142, 0x3, PT ;  /* 0x000000038e00780c */ /* 0x000fda0003f05270 */
[----:B------:R-:W-:Y:S05]  /*2ba0*/  @!P0 BRA `(.L_x_30) ;  /* 0x0000000000048947 */ /* 0x000fea0003800000 */
[----:B------:R-:W-:Y:S01]  /*2bb0*/  BPT.TRAP 0x1 ;  /* 0x000000040000795c */ /* 0x000fe20000300000 */
.L_x_30:
[----:B------:R-:W-:Y:S01]  /*2bc0*/  UISETP.LT.AND UP0, UPT, UR9, 0x1, UPT ;  /* 0x000000010900788c */ /* 0x000fe2000bf01270 */
[----:B------:R-:W-:-:S03]  /*2bd0*/  ISETP.GT.U32.AND P0, PT, R4, 0x1, PT ;  /* 0x000000010400780c */ /* 0x000fc60003f04070 */
[----:B------:R-:W-:-:S04]  /*2be0*/  USEL UR6, UR9, 0x1, UP0 ;  /* 0x0000000109067887 */ /* 0x000fc80008000000 */
[----:B------:R-:W-:-:S04]  /*2bf0*/  UIADD3 UR6, UR5, UR9, -UR6 ;  /* 0x0000000905067290 */ /* 0x000fc8000fffe806 */
[----:B------:R-:W-:-:S04]  /*2c00*/  USHF.L.U32 UR6, UR6, 0x3, URZ ;  /* 0x0000000306067899 */ /* 0x000fc8000800063f */
[----:B------:R-:W-:-:S04]  /*2c10*/  ULOP3.LUT UR6, UR6, 0x18, URZ, 0xc0, !UPT ;  /* 0x0000001806067892 */ /* 0x000fc8000f8ec03f */
[----:B------:R-:W-:-:S04]  /*2c20*/  UIADD3 UR6, UR10, 0x20, UR6 ;  /* 0x000000200a067890 */ /* 0x000fc8000fffe006 */
[----:B------:R-:W-:-:S09]  /*2c30*/  UPRMT UR6, URZ, 0x654, UR6 ;  /* 0x000006543f067896 */ /* 0x000fd20008000006 */
[----:B------:R-:W-:Y:S01]  /*2c40*/  SYNCS.ARRIVE.TRANS64.RED.A1T0 RZ, [UR6], RZ ;  /* 0x000000ffffff79a7 */ /* 0x000fe20008100406 */
[----:B------:R-:W-:Y:S05]  /*2c50*/  @P0 BRA `(.L_x_29) ;  /* 0x0000000000040947 */ /* 0x000fea0003800000 */
[----:B------:R-:W-:Y:S01]  /*2c60*/  BPT.TRAP 0x1 ;  /* 0x000000040000795c */ /* 0x000fe20000300000 */
.L_x_29:
[----:B------:R-:W0:Y:S01]  /*2c70*/  LDC R14, c[0x0][0x288] ;  /* 0x0000a200ff0e7b82 */ /* 0x000e220000000800 */
[----:B------:R-:W-:Y:S01]  /*2c80*/  IMAD.SHL.U32 R33, R6, 0x40, RZ ;  /* 0x0000004006217824 */ /* 0x000fe200078e00ff */
[--C-:B------:R-:W-:Y:S01]  /*2c90*/  SHF.R.U32.HI R10, RZ, 0x2, R0.reuse ;  /* 0x00000002ff0a7819 */ /* 0x100fe20000011600 */
[----:B------:R-:W-:Y:S01]  /*2ca0*/  IMAD.SHL.U32 R34, R7, 0x100, RZ ;  /* 0x0000010007227824 */ /* 0x000fe200078e00ff */
[C---:B------:R-:W-:Y:S01]  /*2cb0*/  LOP3.LUT R12, R0.reuse, 0x60, RZ, 0xc0, !PT ;  /* 0x00000060000c7812 */ /* 0x040fe200078ec0ff */
[----:B------:R-:W-:Y:S01]  /*2cc0*/  ULDC UR6, c[0x0][0x284] ;  /* 0x0000a10000067ab9 */ /* 0x000fe20000000800 */
[----:B------:R-:W-:Y:S01]  /*2cd0*/  SHF.R.U32.HI R13, RZ, 0x7, R0 ;  /* 0x00000007ff0d7819 */ /* 0x000fe20000011600 */
[----:B------:R-:W-:Y:S01]  /*2ce0*/  IMAD.SHL.U32 R26, R0, 0x2, RZ ;  /* 0x00000002001a7824 */ /* 0x000fe200078e00ff */
[----:B------:R-:W-:Y:S01]  /*2cf0*/  LOP3.LUT R11, R10, 0x7, RZ, 0xc0, !PT ;  /* 0x000000070a0b7812 */ /* 0x000fe200078ec0ff */
[----:B------:R-:W-:Y:S01]  /*2d00*/  IMAD.MOV.U32 R32, RZ, RZ, -0x1 ;  /* 0xffffffffff207424 */ /* 0x000fe200078e00ff */
[----:B------:R-:W-:-:S02]  /*2d10*/  SHF.R.U32.HI R12, RZ, 0x1, R12 ;  /* 0x00000001ff0c7819 */ /* 0x000fc4000001160c */
[----:B------:R-:W-:Y:S02]  /*2d20*/  LOP3.LUT R10, R13, 0x1, RZ, 0xc0, !PT ;  /* 0x000000010d0a7812 */ /* 0x000fe400078ec0ff */
[----:B------:R-:W-:Y:S02]  /*2d30*/  IADD3 R15, RZ, -R12, -R11 ;  /* 0x8000000cff0f7210 */ /* 0x000fe40007ffe80b */
[----:B------:R-:W-:Y:S01]  /*2d40*/  LOP3.LUT R13, R0, 0x3, RZ, 0xc0, !PT ;  /* 0x00000003000d7812 */ /* 0x000fe200078ec0ff */
[C---:B------:R-:W-:Y:S01]  /*2d50*/  IMAD.SHL.U32 R24, R10.reuse, 0x40, RZ ;  /* 0x000000400a187824 */ /* 0x040fe200078e00ff */
[----:B------:R-:W-:Y:S01]  /*2d60*/  LOP3.LUT R26, R33, 0x6, R26, 0xf8, !PT ;  /* 0x00000006211a7812 */ /* 0x000fe200078ef81a */
[----:B------:R-:W-:-:S03]  /*2d70*/  IMAD R15, R10, -0x40, R15 ;  /* 0xffffffc00a0f7824 */ /* 0x000fc600078e020f */
[----:B------:R-:W-:Y:S01]  /*2d80*/  LOP3.LUT R35, R24, 0x40, R11, 0xe2, !PT ;  /* 0x0000004018237812 */ /* 0x000fe200078ee20b */
[----:B------:R-:W-:Y:S01]  /*2d90*/  IMAD.WIDE R24, R7, 0x100, RZ ;  /* 0x0000010007187825 */ /* 0x000fe200078e02ff */
[----:B0-----:R-:W-:-:S03]  /*2da0*/  ISETP.GE.AND P0, PT, R33, R14, PT ;  /* 0x0000000e2100720c */ /* 0x001fc60003f06270 */
[----:B------:R-:W-:Y:S01]  /*2db0*/  IMAD R6, R13, -0x2, R14 ;  /* 0xfffffffe0d067824 */ /* 0x000fe200078e020e */
[C---:B------:R-:W-:Y:S02]  /*2dc0*/  ISETP.GE.OR P0, PT, R34.reuse, UR6, P0 ;  /* 0x0000000622007c0c */ /* 0x040fe40008706670 */
[----:B------:R-:W-:Y:S01]  /*2dd0*/  IADD3 R34, -R34, UR6, R15 ;  /* 0x0000000622227c10 */ /* 0x000fe2000fffe10f */
[----:B------:R-:W-:Y:S01]  /*2de0*/  IMAD.IADD R33, R6, 0x1, -R33 ;  /* 0x0000000106217824 */ /* 0x000fe200078e0a21 */
[----:B------:R-:W-:-:S09]  /*2df0*/  LOP3.LUT R35, R24, R35, R12, 0xfe, !PT ;  /* 0x0000002318237212 */ /* 0x000fd200078efe0c */
[----:B------:R-:W-:Y:S05]  /*2e00*/  @P0 BRA `(.L_x_31) ;  /* 0x0000004800200947 */ /* 0x000fea0003800000 */
[----:B------:R-:W0:Y:S01]  /*2e10*/  LDC.64 R30, c[0x0][0x5c8] ;  /* 0x00017200ff1e7b82 */ /* 0x000e220000000a00 */
[----:B------:R-:W-:Y:S01]  /*2e20*/  SHF.R.S32.HI R36, RZ, 0x1f, R5 ;  /* 0x0000001fff247819 */ /* 0x000fe20000011405 */
[----:B------:R-:W-:Y:S01]  /*2e30*/  ULDC.64 UR6, c[0x0][0x5d0] ;  /* 0x0001740000067ab9 */ /* 0x000fe20000000a00 */
[----:B------:R-:W-:Y:S01]  /*2e40*/  SHF.R.S32.HI R27, RZ, 0x1f, R26 ;  /* 0x0000001fff1b7819 */ /* 0x000fe2000001141a */
[----:B------:R-:W-:Y:S02]  /*2e50*/  BSSY B0, `(.L_x_31) ;  /* 0x0000483000007945 */ /* 0x000fe40003800000 */
[----:B------:R-:W-:-:S04]  /*2e60*/  IMAD R6, R36, UR6, RZ ;  /* 0x0000000624067c24 */ /* 0x000fc8000f8e02ff */
[C---:B------:R-:W-:Y:S02]  /*2e70*/  IMAD R11, R5.reuse, UR7, R6 ;  /* 0x00000007050b7c24 */ /* 0x040fe4000f8e0206 */
[----:B------:R-:W-:Y:S01]  /*2e80*/  IMAD.WIDE.U32 R6, R5, UR6, R26 ;  /* 0x0000000605067c25 */ /* 0x000fe2000f8e001a */
[----:B------:R-:W-:-:S03]  /*2e90*/  ULDC.64 UR6, c[0x0][0x5c0] ;  /* 0x0001700000067ab9 */ /* 0x000fc60000000a00 */
[----:B------:R-:W-:Y:S02]  /*2ea0*/  IMAD.IADD R7, R7, 0x1, R11 ;  /* 0x0000000107077824 */ /* 0x000fe400078e020b */
[----:B0-----:R-:W-:Y:S01]  /*2eb0*/  IMAD R10, R25, R30, RZ ;  /* 0x0000001e190a7224 */ /* 0x001fe200078e02ff */
[----:B------:R-:W-:-:S03]  /*2ec0*/  SHF.L.U64.HI R28, R30, 0x7, R31 ;  /* 0x000000071e1c7819 */ /* 0x000fc6000001021f */
[C---:B------:R-:W-:Y:S02]  /*2ed0*/  IMAD R13, R35.reuse, R31, R10 ;  /* 0x0000001f230d7224 */ /* 0x040fe400078e020a */
[----:B------:R-:W-:-:S04]  /*2ee0*/  IMAD.WIDE.U32 R10, R35, R30, R6 ;  /* 0x0000001e230a7225 */ /* 0x000fc800078e0006 */
[----:B------:R-:W-:Y:S01]  /*2ef0*/  IMAD.IADD R11, R11, 0x1, R13 ;  /* 0x000000010b0b7824 */ /* 0x000fe200078e020d */
[----:B------:R-:W-:Y:S01]  /*2f00*/  IADD3 R14, P2, R10, UR6, RZ ;  /* 0x000000060a0e7c10 */ /* 0x000fe2000ff5e0ff */
[C---:B------:R-:W-:Y:S01]  /*2f10*/  IMAD.SHL.U32 R7, R30.reuse, 0x80, RZ ;  /* 0x000000801e077824 */ /* 0x040fe200078e00ff */
[C---:B------:R-:W-:Y:S02]  /*2f20*/  LEA R6, P4, R30.reuse, R10, 0x3 ;  /* 0x0000000a1e067211 */ /* 0x040fe400078818ff */
[----:B------:R-:W-:Y:S02]  /*2f30*/  IADD3.X R15, R11, UR7, RZ, P2, !PT ;  /* 0x000000070b0f7c10 */ /* 0x000fe400097fe4ff */
[----:B---3-5:R-:W-:Y:S02]  /*2f40*/  FSETP.NEU.AND P2, PT, R9, RZ, PT ;  /* 0x000000ff0900720b */ /* 0x028fe40003f4d000 */
[----:B------:R-:W-:Y:S02]  /*2f50*/  LEA.HI.X R29, R30, R11, R31, 0x3, P4 ;  /* 0x0000000b1e1d7211 */ /* 0x000fe400020f1c1f */
[----:B------:R-:W-:-:S02]  /*2f60*/  IADD3 R12, P4, R6, UR6, RZ ;  /* 0x00000006060c7c10 */ /* 0x000fc4000ff9e0ff */
[--C-:B------:R-:W-:Y:S02]  /*2f70*/  IADD3 R10, P1, P0, R10, UR6, R7.reuse ;  /* 0x000000060a0a7c10 */ /* 0x100fe4000f83e007 */
[----:B------:R-:W-:Y:S02]  /*2f80*/  IADD3 R6, P5, P6, R6, UR6, R7 ;  /* 0x0000000606067c10 */ /* 0x000fe4000febe007 */
[--C-:B------:R-:W-:Y:S02]  /*2f90*/  IADD3.X R11, R11, UR7, R28.reuse, P1, P0 ;  /* 0x000000070b0b7c10 */ /* 0x100fe40008fe041c */
[C---:B------:R-:W-:Y:S02]  /*2fa0*/  IADD3.X R13, R29.reuse, UR7, RZ, P4, !PT ;  /* 0x000000071d0d7c10 */ /* 0x040fe4000a7fe4ff */
[----:B------:R-:W-:Y:S01]  /*2fb0*/  IADD3.X R7, R29, UR7, R28, P5, P6 ;  /* 0x000000071d077c10 */ /* 0x000fe2000afec41c */
[----:B------:R-:W-:Y:S06]  /*2fc0*/  @!P2 BRA `(.L_x_32) ;  /* 0x00000034009ca947 */ /* 0x000fec0003800000 */
[----:B------:R-:W-:Y:S01]  /*2fd0*/  ULDC.64 UR6, c[0x0][0x5b8] ;  /* 0x00016e0000067ab9 */ /* 0x000fe20000000a00 */
[----:B------:R-:W-:Y:S01]  /*2fe0*/  ISETP.GE.AND P0, PT, R34, 0x1, PT ;  /* 0x000000012200780c */ /* 0x000fe20003f06270 */
[----:B------:R-:W-:Y:S01]  /*2ff0*/  IMAD R28, R36, UR6, RZ ;  /* 0x00000006241c7c24 */ /* 0x000fe2000f8e02ff */
[----:B------:R-:W-:Y:S01]  /*3000*/  ULDC.64 UR10, c[0x0][0x5a8] ;  /* 0x00016a00000a7ab9 */ /* 0x000fe20000000a00 */
[----:B------:R-:W-:Y:S01]  /*3010*/  IMAD.WIDE.U32 R26, R5, UR6, R26 ;  /* 0x00000006051a7c25 */ /* 0x000fe2000f8e001a */
[----:B------:R-:W-:Y:S01]  /*3020*/  ISETP.LT.OR P4, PT, R33, 0x1, !P0 ;  /* 0x000000012100780c */ /* 0x000fe20004781670 */
[----:B------:R-:W-:Y:S02]  /*3030*/  BSSY B1, `(.L_x_33) ;  /* 0x000000c000017945 */ /* 0x000fe40003800000 */
[----:B------:R-:W-:Y:S01]  /*3040*/  IMAD R5, R5, UR7, R28 ;  /* 0x0000000705057c24 */ /* 0x000fe2000f8e021c */
[----:B------:R-:W-:Y:S02]  /*3050*/  ULDC.64 UR6, c[0x0][0x5b0] ;  /* 0x00016c0000067ab9 */ /* 0x000fe40000000a00 */
[----:B------:R-:W-:-:S02]  /*3060*/  IMAD R30, R25, UR6, RZ ;  /* 0x00000006191e7c24 */ /* 0x000fc4000f8e02ff */
[----:B------:R-:W-:Y:S02]  /*3070*/  IMAD.IADD R27, R27, 0x1, R5 ;  /* 0x000000011b1b7824 */ /* 0x000fe400078e0205 */
[C---:B------:R-:W-:Y:S02]  /*3080*/  IMAD R5, R35.reuse, UR7, R30 ;  /* 0x0000000723057c24 */ /* 0x040fe4000f8e021e */
[----:B------:R-:W-:-:S03]  /*3090*/  IMAD.WIDE.U32 R28, R35, UR6, R26 ;  /* 0x00000006231c7c25 */ /* 0x000fc6000f8e001a */
[----:B------:R-:W-:-:S04]  /*30a0*/  IADD3 R28, P1, R28, UR10, RZ ;  /* 0x0000000a1c1c7c10 */ /* 0x000fc8000ff3e0ff */
[--C-:B------:R-:W-:Y:S02]  /*30b0*/  IADD3.X R29, R29, UR11, R5.reuse, P1, !PT ;  /* 0x0000000b1d1d7c10 */ /* 0x100fe40008ffe405 */
[----:B------:R-:W-:Y:S01]  /*30c0*/  PRMT R5, RZ, 0x7610, R5 ;  /* 0x00007610ff057816 */ /* 0x000fe20000000005 */
[----:B------:R-:W-:Y:S06]  /*30d0*/  @P4 BRA `(.L_x_34) ;  /* 0x0000000000044947 */ /* 0x000fec0003800000 */
[----:B------:R0:W5:Y:S02]  /*30e0*/  LDG.E.U8 R5, desc[UR16][R28.64] ;  /* 0x000000101c057981 */ /* 0x000164000c1e1100 */
.L_x_34:
[----:B------:R-:W-:Y:S05]  /*30f0*/  BSYNC B1 ;  /* 0x0000000000017941 */ /* 0x000fea0003800000 */
.L_x_33:
[----:B-----5:R-:W-:Y:S01]  /*3100*/  LOP3.LUT R5, R5, 0xff, RZ, 0xc0, !PT ;  /* 0x000000ff05057812 */ /* 0x020fe200078ec0ff */
[----:B------:R-:W-:Y:S01]  /*3110*/  BSSY B1, `(.L_x_35) ;  /* 0x000000b000017945 */ /* 0x000fe20003800000 */
[----:B------:R-:W-:Y:S02]  /*3120*/  ISETP.LT.OR P2, PT, R33, 0x2, !P0 ;  /* 0x000000022100780c */ /* 0x000fe40004741670 */
[----:B------:R-:W-:-:S05]  /*3130*/  F2FP.F16.E4M3.UNPACK_B R5, R5 ;  /* 0x00000005ff05723e */ /* 0x000fca00020006ff */
[----:B------:R-:W-:Y:S01]  /*3140*/  HADD2.F32 R30, -RZ, R5.H0_H0 ;  /* 0x20000005ff1e7230 */ /* 0x000fe20000004100 */
[----:B------:R-:W-:-:S04]  /*3150*/  PRMT R5, RZ, 0x7610, R5 ;  /* 0x00007610ff057816 */ /* 0x000fc80000000005 */
[----:B------:R-:W-:-:S04]  /*3160*/  FMUL R30, R30, R9 ;  /* 0x000000091e1e7220 */ /* 0x000fc80000400000 */
[----:B--2---:R-:W-:-:S05]  /*3170*/  FFMA R30, R145, R8, R30 ;  /* 0x00000008911e7223 */ /* 0x004fca000000001e */
[----:B------:R-:W-:-:S05]  /*3180*/  F2FP.SATFINITE.E4M3.F32.PACK_AB_MERGE_C R31, RZ, R30, RZ ;  /* 0x0000001eff1f723e */ /* 0x000fca00048070ff */
[----:B------:R1:W-:Y:S01]  /*3190*/  @!P4 STG.E.U8 desc[UR16][R14.64], R31 ;  /* 0x0000001f0e00c986 */ /* 0x0003e2000c101110 */
[----:B------:R-:W-:Y:S05]  /*31a0*/  @P2 BRA `(.L_x_36) ;  /* 0x0000000000042947 */ /* 0x000fea0003800000 */
[----:B------:R2:W5:Y:S02]  /*31b0*/  LDG.E.U8 R5, desc[UR16][R28.64+0x1] ;  /* 0x000001101c057981 */ /* 0x000564000c1e1100 */
.L_x_36:
[----:B------:R-:W-:Y:S05]  /*31c0*/  BSYNC B1 ;  /* 0x0000000000017941 */ /* 0x000fea0003800000 */
.L_x_35:
[----:B-----5:R-:W-:Y:S01]  /*31d0*/  LOP3.LUT R5, R5, 0xff, RZ, 0xc0, !PT ;  /* 0x000000ff05057812 */ /* 0x020fe200078ec0ff */
[----:B------:R-:W-:Y:S01]  /*31e0*/  BSSY B1, `(.L_x_37) ;  /* 0x0000013000017945 */ /* 0x000fe20003800000 */
[----:B------:R-:W-:Y:S02]  /*31f0*/  IADD3 R37, P1, R35, 0x8, RZ ;  /* 0x0000000823257810 */ /* 0x000fe40007f3e0ff */
[----:B------:R-:W-:-:S03]  /*3200*/  F2FP.F16.E4M3.UNPACK_B R5, R5 ;  /* 0x00000005ff05723e */ /* 0x000fc600020006ff */
[----:B-1----:R-:W-:Y:S01]  /*3210*/  IMAD.X R31, RZ, RZ, R25, P1 ;  /* 0x000000ffff1f7224 */ /* 0x002fe200008e0619 */
[----:B------:R-:W-:Y:S01]  /*3220*/  ISETP.GE.AND P1, PT, R34, 0x9, PT ;  /* 0x000000092200780c */ /* 0x000fe20003f26270 */
[----:B------:R-:W-:Y:S02]  /*3230*/  HADD2.F32 R30, -RZ, R5.H0_H0 ;  /* 0x20000005ff1e7230 */ /* 0x000fe40000004100 */
[----:B------:R-:W-:Y:S01]  /*3240*/  IMAD R36, R31, UR6, RZ ;  /* 0x000000061f247c24 */ /* 0x000fe2000f8e02ff */
[----:B------:R-:W-:Y:S02]  /*3250*/  ISETP.LT.OR P5, PT, R33, 0x1, !P1 ;  /* 0x000000012100780c */ /* 0x000fe40004fa1670 */
[----:B------:R-:W-:Y:S01]  /*3260*/  FMUL R5, R30, R9 ;  /* 0x000000091e057220 */ /* 0x000fe20000400000 */
[----:B------:R-:W-:-:S04]  /*3270*/  IMAD.WIDE.U32 R30, R37, UR6, R26 ;  /* 0x00000006251e7c25 */ /* 0x000fc8000f8e001a */
[----:B------:R-:W-:Y:S01]  /*3280*/  FFMA R5, R140, R8, R5 ;  /* 0x000000088c057223 */ /* 0x000fe20000000005 */
[----:B------:R-:W-:Y:S01]  /*3290*/  IMAD R37, R37, UR7, R36 ;  /* 0x0000000725257c24 */ /* 0x000fe2000f8e0224 */
[----:B------:R-:W-:-:S03]  /*32a0*/  IADD3 R30, P4, R30, UR10, RZ ;  /* 0x0000000a1e1e7c10 */ /* 0x000fc6000ff9e0ff */
[----:B------:R-:W-:Y:S02]  /*32b0*/  F2FP.SATFINITE.E4M3.F32.PACK_AB_MERGE_C R39, RZ, R5, RZ ;  /* 0x00000005ff27723e */ /* 0x000fe400048070ff */
[----:B------:R-:W-:Y:S02]  /*32c0*/  IADD3.X R31, R31, UR11, R37, P4, !PT ;  /* 0x0000000b1f1f7c10 */ /* 0x000fe4000a7fe425 */
[----:B------:R-:W-:Y:S01]  /*32d0*/  PRMT R5, RZ, 0x7610, R5 ;  /* 0x00007610ff057816 */ /* 0x000fe20000000005 */
[----:B------:R1:W-:Y:S01]  /*32e0*/  @!P2 STG.E.U8 desc[UR16][R14.64+0x1], R39 ;  /* 0x000001270e00a986 */ /* 0x0003e2000c101110 */
[----:B------:R-:W-:Y:S05]  /*32f0*/  @P5 BRA `(.L_x_38) ;  /* 0x0000000000045947 */ /* 0x000fea0003800000 */
[----:B------:R3:W5:Y:S02]  /*3300*/  LDG.E.U8 R5, desc[UR16][R30.64] ;  /* 0x000000101e057981 */ /* 0x000764000c1e1100 */
.L_x_38:
[----:B------:R-:W-:Y:S05]  /*3310*/  BSYNC B1 ;  /* 0x0000000000017941 */ /* 0x000fea0003800000 */
.L_x_37:
[----:B-----5:R-:W-:Y:S01]  /*3320*/  LOP3.LUT R5, R5, 0xff, RZ, 0xc0, !PT ;  /* 0x000000ff05057812 */ /* 0x020fe200078ec0ff */
[----:B------:R-:W-:Y:S01]  /*3330*/  BSSY B1, `(.L_x_39) ;  /* 0x000000b000017945 */ /* 0x000fe20003800000 */
[----:B------:R-:W-:Y:S02]  /*3340*/  ISETP.LT.OR P2, PT, R33, 0x2, !P1 ;  /* 0x000000022100780c */ /* 0x000fe40004f41670 */
[----:B------:R-:W-:-:S05]  /*3350*/  F2FP.F16.E4M3.UNPACK_B R5, R5 ;  /* 0x00000005ff05723e */ /* 0x000fca00020006ff */
[----:B------:R-:W-:Y:S01]  /*3360*/  HADD2.F32 R36, -RZ, R5.H0_H0 ;  /* 0x20000005ff247230 */ /* 0x000fe20000004100 */
[----:B------:R-:W-:-:S04]  /*3370*/  PRMT R5, RZ, 0x7610, R5 ;  /* 0x00007610ff057816 */ /* 0x000fc80000000005 */
[----:B------:R-:W-:-:S04]  /*3380*/  FMUL R36, R36, R9 ;  /* 0x0000000924247220 */ /* 0x000fc80000400000 */
[----:B------:R-:W-:-:S05]  /*3390*/  FFMA R36, R143, R8, R36 ;  /* 0x000000088f247223 */ /* 0x000fca0000000024 */
[----:B------:R-:W-:-:S05]  /*33a0*/  F2FP.SATFINITE.E4M3.F32.PACK_AB_MERGE_C R37, RZ, R36, RZ ;  /* 0x00000024ff25723e */ /* 0x000fca00048070ff */
[----:B------:R4:W-:Y:S01]  /*33b0*/  @!P5 STG.E.U8 desc[UR16][R12.64], R37 ;  /* 0x000000250c00d986 */ /* 0x0009e2000c101110 */
[----:B------:R-:W-:Y:S05]  /*33c0*/  @P2 BRA `(.L_x_40) ;  /* 0x0000000000042947 */ /* 0x000fea0003800000 */
[----:B------:R0:W5:Y:S02]  /*33d0*/  LDG.E.U8 R5, desc[UR16][R30.64+0x1] ;  /* 0x000001101e057981 */ /* 0x000164000c1e1100 */
.L_x_40:
[----:B------:R-:W-:Y:S05]  /*33e0*/  BSYNC B1 ;  /* 0x0000000000017941 */ /* 0x000fea0003800000 */
.L_x_39:
[----:B-----5:R-:W-:Y:S01]  /*33f0*/  LOP3.LUT R5, R5, 0xff, RZ, 0xc0, !PT ;  /* 0x000000ff05057812 */ /* 0x020fe200078ec0ff */
[----:B------:R-:W-:Y:S01]  /*3400*/  BSSY B1, `(.L_x_41) ;  /* 0x000000b000017945 */ /* 0x000fe20003800000 */
[----:B------:R-:W-:Y:S02]  /*3410*/  ISETP.LT.OR P4, PT, R33, 0x9, !P0 ;  /* 0x000000092100780c */ /* 0x000fe40004781670 */
[----:B------:R-:W-:-:S05]  /*3420*/  F2FP.F16.E4M3.UNPACK_B R5, R5 ;  /* 0x00000005ff05723e */ /* 0x000fca00020006ff */
[----:B------:R-:W-:-:S05]  /*3430*/  HADD2.F32 R36, -RZ, R5.H0_H0 ;  /* 0x20000005ff247230 */ /* 0x000fca0000004100 */
[----:B------:R-:W-:-:S04]  /*3440*/  FMUL R5, R36, R9 ;  /* 0x0000000924057220 */ /* 0x000fc80000400000 */
[----:B------:R-:W-:-:S05]  /*3450*/  FFMA R5, R138, R8, R5 ;  /* 0x000000088a057223 */ /* 0x000fca0000000005 */
[----:B----4-:R-:W-:Y:S02]  /*3460*/  F2FP.SATFINITE.E4M3.F32.PACK_AB_MERGE_C R37, RZ, R5, RZ ;  /* 0x00000005ff25723e */ /* 0x010fe400048070ff */
[----:B------:R-:W-:-:S03]  /*3470*/  PRMT R5, RZ, 0x7610, R5 ;  /* 0x00007610ff057816 */ /* 0x000fc60000000005 */
[----:B------:R4:W-:Y:S01]  /*3480*/  @!P2 STG.E.U8 desc[UR16][R12.64+0x1], R37 ;  /* 0x000001250c00a986 */ /* 0x0009e2000c101110 */
[----:B------:R-:W-:Y:S05]  /*3490*/  @P4 BRA `(.L_x_42) ;  /* 0x0000000000044947 */ /* 0x000fea0003800000 */
[----:B------:R0:W5:Y:S02]  /*34a0*/  LDG.E.U8 R5, desc[UR16][R28.64+0x8] ;  /* 0x000008101c057981 */ /* 0x000164000c1e1100 */
.L_x_42:
[----:B------:R-:W-:Y:S05]  /*34b0*/  BSYNC B1 ;  /* 0x0000000000017941 */ /* 0x000fea0003800000 */
.L_x_41:
        /* <DEDUP_REMOVED lines=8> */
[----:B----4-:R-:W-:-:S05]  /*3540*/  F2FP.SATFINITE.E4M3.F32.PACK_AB_MERGE_C R37, RZ, R36, RZ ;  /* 0x00000024ff25723e */ /* 0x010fca00048070ff */
[----:B------:R4:W-:Y:S01]  /*3550*/  @!P4 STG.E.U8 desc[UR16][R14.64+0x8], R37 ;  /* 0x000008250e00c986 */ /* 0x0009e2000c101110 */
[----:B------:R-:W-:Y:S05]  /*3560*/  @P2 BRA `(.L_x_44) ;  /* 0x0000000000042947 */ /* 0x000fea0003800000 */
[----:B------:R0:W5:Y:S02]  /*3570*/  LDG.E.U8 R5, desc[UR16][R28.64+0x9] ;  /* 0x000009101c057981 */ /* 0x000164000c1e1100 */
.L_x_44:
[----:B------:R-:W-:Y:S05]  /*3580*/  BSYNC B1 ;  /* 0x0000000000017941 */ /* 0x000fea0003800000 */
.L_x_43:
        /* <DEDUP_REMOVED lines=12> */
.L_x_46:
[----:B------:R-:W-:Y:S05]  /*3650*/  BSYNC B1 ;  /* 0x0000000000017941 */ /* 0x000fea0003800000 */
.L_x_45:
        /* <DEDUP_REMOVED lines=12> */
.L_x_48:
[----:B------:R-:W-:Y:S05]  /*3720*/  BSYNC B1 ;  /* 0x0000000000017941 */ /* 0x000fea0003800000 */
.L_x_47:
        /* <DEDUP_REMOVED lines=12> */
.L_x_50:
[----:B------:R-:W-:Y:S05]  /*37f0*/  BSYNC B1 ;  /* 0x0000000000017941 */ /* 0x000fea0003800000 */
.L_x_49:
        /* <DEDUP_REMOVED lines=12> */
.L_x_52:
[----:B------:R-:W-:Y:S05]  /*38c0*/  BSYNC B1 ;  /* 0x0000000000017941 */ /* 0x000fea0003800000 */
.L_x_51:
        /* <DEDUP_REMOVED lines=12> */
.L_x_54:
[----:B------:R-:W-:Y:S05]  /*3990*/  BSYNC B1 ;  /* 0x0000000000017941 */ /* 0x000fea0003800000 */
.L_x_53:
        /* <DEDUP_REMOVED lines=12> */
.L_x_56:
[----:B------:R-:W-:Y:S05]  /*3a60*/  BSYNC B1 ;  /* 0x0000000000017941 */ /* 0x000fea0003800000 */
.L_x_55:
        /* <DEDUP_REMOVED lines=12> */
.L_x_58:
[----:B------:R-:W-:Y:S05]  /*3b30*/  BSYNC B1 ;  /* 0x0000000000017941 */ /* 0x000fea0003800000 */
.L_x_57:
        /* <DEDUP_REMOVED lines=12> */
.L_x_60:
[----:B------:R-:W-:Y:S05]  /*3c00*/  BSYNC B1 ;  /* 0x0000000000017941 */ /* 0x000fea0003800000 */
.L_x_59:
        /* <DEDUP_REMOVED lines=12> */
.L_x_62:
[----:B------:R-:W-:Y:S05]  /*3cd0*/  BSYNC B1 ;  /* 0x0000000000017941 */ /* 0x000fea0003800000 */
.L_x_61:
        /* <DEDUP_REMOVED lines=12> */
.L_x_64:
[----:B------:R-:W-:Y:S05]  /*3da0*/  BSYNC B1 ;  /* 0x0000000000017941 */ /* 0x000fea0003800000 */
.L_x_63:
        /* <DEDUP_REMOVED lines=12> */
.L_x_66:
[----:B------:R-:W-:Y:S05]  /*3e70*/  BSYNC B1 ;  /* 0x0000000000017941 */ /* 0x000fea0003800000 */
.L_x_65:
        /* <DEDUP_REMOVED lines=12> */
.L_x_68:
[----:B------:R-:W-:Y:S05]  /*3f40*/  BSYNC B1 ;  /* 0x0000000000017941 */ /* 0x000fea0003800000 */
.L_x_67:
        /* <DEDUP_REMOVED lines=12> */
.L_x_70:
[----:B------:R-:W-:Y:S05]  /*4010*/  BSYNC B1 ;  /* 0x0000000000017941 */ /* 0x000fea0003800000 */
.L_x_69:
        /* <DEDUP_REMOVED lines=12> */
.L_x_72:
[----:B------:R-:W-:Y:S05]  /*40e0*/  BSYNC B1 ;  /* 0x0000000000017941 */ /* 0x000fea0003800000 */
.L_x_71:
        /* <DEDUP_REMOVED lines=12> */
.L_x_74:
[----:B------:R-:W-:Y:S05]  /*41b0*/  BSYNC B1 ;  /* 0x0000000000017941 */ /* 0x000fea0003800000 */
.L_x_73:
        /* <DEDUP_REMOVED lines=12> */
.L_x_76:
[----:B------:R-:W-:Y:S05]  /*4280*/  BSYNC B1 ;  /* 0x0000000000017941 */ /* 0x000fea0003800000 */
.L_x_75:
        /* <DEDUP_REMOVED lines=12> */
.L_x_78:
[----:B------:R-:W-:Y:S05]  /*4350*/  BSYNC B1 ;  /* 0x0000000000017941 */ /* 0x000fea0003800000 */
.L_x_77:
        /* <DEDUP_REMOVED lines=12> */
.L_x_80:
[----:B------:R-:W-:Y:S05]  /*4420*/  BSYNC B1 ;  /* 0x0000000000017941 */ /* 0x000fea0003800000 */
.L_x_79:
        /* <DEDUP_REMOVED lines=12> */
.L_x_82:
[----:B------:R-:W-:Y:S05]  /*44f0*/  BSYNC B1 ;  /* 0x0000000000017941 */ /* 0x000fea0003800000 */
.L_x_81:
        /* <DEDUP_REMOVED lines=12> */
.L_x_84:
[----:B------:R-:W-:Y:S05]  /*45c0*/  BSYNC B1 ;  /* 0x0000000000017941 */ /* 0x000fea0003800000 */
.L_x_83:
        /* <DEDUP_REMOVED lines=12> */
.L_x_86:
[----:B------:R-:W-:Y:S05]  /*4690*/  BSYNC B1 ;  /* 0x0000000000017941 */ /* 0x000fea0003800000 */
.L_x_85:
        /* <DEDUP_REMOVED lines=12> */
.L_x_88:
[----:B------:R-:W-:Y:S05]  /*4760*/  BSYNC B1 ;  /* 0x0000000000017941 */ /* 0x000fea0003800000 */
.L_x_87:
        /* <DEDUP_REMOVED lines=12> */
.L_x_90:
[----:B------:R-:W-:Y:S05]  /*4830*/  BSYNC B1 ;  /* 0x0000000000017941 */ /* 0x000fea0003800000 */
.L_x_89:
        /* <DEDUP_REMOVED lines=12> */
.L_x_92:
[----:B------:R-:W-:Y:S05]  /*4900*/  BSYNC B1 ;  /* 0x0000000000017941 */ /* 0x000fea0003800000 */
.L_x_91:
[----:B-----5:R-:W-:Y:S01]  /*4910*/  LOP3.LUT R5, R5, 0xff, RZ, 0xc0, !PT ;  /* 0x000000ff05057812 */ /* 0x020fe200078ec0ff */
[----:B------:R-:W-:Y:S01]  /*4920*/  BSSY B1, `(.L_x_93) ;  /* 0x000000b000017945 */ /* 0x000fe20003800000 */
[----:B------:R-:W-:Y:S02]  /*4930*/  ISETP.LT.OR P2, PT, R33, 0x39, !P1 ;  /* 0x000000392100780c */ /* 0x000fe40004f41670 */
[----:B------:R-:W-:-:S05]  /*4940*/  F2FP.F16.E4M3.UNPACK_B R5, R5 ;  /* 0x00000005ff05723e */ /* 0x000fca00020006ff */
[----:B0-2---:R-:W-:-:S05]  /*4950*/  HADD2.F32 R28, -RZ, R5.H0_H0 ;  /* 0x20000005ff1c7230 */ /* 0x005fca0000004100 */
[----:B------:R-:W-:-:S04]  /*4960*/  FMUL R5, R28, R9 ;  /* 0x000000091c057220 */ /* 0x000fc80000400000 */
[----:B------:R-:W-:-:S05]  /*4970*/  FFMA R5, R112, R8, R5 ;  /* 0x0000000870057223 */ /* 0x000fca0000000005 */
[----:B------:R-:W-:Y:S02]  /*4980*/  F2FP.SATFINITE.E4M3.F32.PACK_AB_MERGE_C R29, RZ, R5, RZ ;  /* 0x00000005ff1d723e */ /* 0x000fe400048070ff */
[----:B------:R-:W-:-:S03]  /*4990*/  PRMT R5, RZ, 0x7610, R5 ;  /* 0x00007610ff057816 */ /* 0x000fc60000000005 */
[----:B------:R0:W-:Y:S01]  /*49a0*/  @!P0 STG.E.U8 desc[UR16][R14.64+0x39], R29 ;  /* 0x0000391d0e008986 */ /* 0x0001e2000c101110 */
[----:B------:R-:W-:Y:S05]  /*49b0*/  @P2 BRA `(.L_x_94) ;  /* 0x0000000000042947 */ /* 0x000fea0003800000 */
[----:B------:R2:W5:Y:S02]  /*49c0*/  LDG.E.U8 R5, desc[UR16][R30.64+0x38] ;  /* 0x000038101e057981 */ /* 0x000564000c1e1100 */
.L_x_94:
[----:B------:R-:W-:Y:S05]  /*49d0*/  BSYNC B1 ;  /* 0x0000000000017941 */ /* 0x000fea0003800000 */
.L_x_93:
[----:B-----5:R-:W-:Y:S01]  /*49e0*/  LOP3.LUT R5, R5, 0xff, RZ, 0xc0, !PT ;  /* 0x000000ff05057812 */ /* 0x020fe200078ec0ff */
[----:B------:R-:W-:Y:S01]  /*49f0*/  BSSY B1, `(.L_x_95) ;  /* 0x000000b000017945 */ /* 0x000fe20003800000 */
[----:B------:R-:W-:Y:S02]  /*4a00*/  ISETP.LT.OR P1, PT, R33, 0x3a, !P1 ;  /* 0x0000003a2100780c */ /* 0x000fe40004f21670 */
[----:B------:R-:W-:-:S05]  /*4a10*/  F2FP.F16.E4M3.UNPACK_B R5, R5 ;  /* 0x00000005ff05723e */ /* 0x000fca00020006ff */
[----:B01--4-:R-:W-:Y:S01]  /*4a20*/  HADD2.F32 R14, -RZ, R5.H0_H0 ;  /* 0x20000005ff0e7230 */ /* 0x013fe20000004100 */
[----:B------:R-:W-:-:S04]  /*4a30*/  PRMT R5, RZ, 0x7610, R5 ;  /* 0x00007610ff057816 */ /* 0x000fc80000000005 */
[----:B------:R-:W-:-:S04]  /*4a40*/  FMUL R14, R14, R9 ;  /* 0x000000090e0e7220 */ /* 0x000fc80000400000 */
[----:B------:R-:W-:-:S05]  /*4a50*/  FFMA R14, R115, R8, R14 ;  /* 0x00000008730e7223 */ /* 0x000fca000000000e */
[----:B------:R-:W-:-:S05]  /*4a60*/  F2FP.SATFINITE.E4M3.F32.PACK_AB_MERGE_C R15, RZ, R14, RZ ;  /* 0x0000000eff0f723e */ /* 0x000fca00048070ff */
[----:B------:R0:W-:Y:S01]  /*4a70*/  @!P2 STG.E.U8 desc[UR16][R12.64+0x38], R15 ;  /* 0x0000380f0c00a986 */ /* 0x0001e2000c101110 */
[----:B------:R-:W-:Y:S05]  /*4a80*/  @P1 BRA `(.L_x_96) ;  /* 0x0000000000041947 */ /* 0x000fea0003800000 */
[----:B------:R1:W5:Y:S02]  /*4a90*/  LDG.E.U8 R5, desc[UR16][R30.64+0x39] ;  /* 0x000039101e057981 */ /* 0x000364000c1e1100 */
.L_x_96:
[----:B------:R-:W-:Y:S05]  /*4aa0*/  BSYNC B1 ;  /* 0x0000000000017941 */ /* 0x000fea0003800000 */
.L_x_95:
[----:B-----5:R-:W-:Y:S01]  /*4ab0*/  LOP3.LUT R5, R5, 0xff, RZ, 0xc0, !PT ;  /* 0x000000ff05057812 */ /* 0x020fe200078ec0ff */
[----:B------:R-:W-:Y:S01]  /*4ac0*/  BSSY B1, `(.L_x_97) ;  /* 0x0000013000017945 */ /* 0x000fe20003800000 */
[----:B------:R-:W-:Y:S02]  /*4ad0*/  IADD3 R29, P0, R35, 0x80, RZ ;  /* 0x00000080231d7810 */ /* 0x000fe40007f1e0ff */
[----:B------:R-:W-:-:S03]  /*4ae0*/  F2FP.F16.E4M3.UNPACK_B R5, R5 ;  /* 0x00000005ff05723e */ /* 0x000fc600020006ff */
[----:B0-----:R-:W-:Y:S01]  /*4af0*/  IMAD.X R15, RZ, RZ, R25, P0 ;  /* 0x000000ffff0f7224 */ /* 0x001fe200000e0619 */
        /* <DEDUP_REMOVED lines=9> */
[----:B-123--:R-:W-:Y:S02]  /*4b90*/  F2FP.SATFINITE.E4M3.F32.PACK_AB_MERGE_C R31, RZ, R5, RZ ;  /* 0x00000005ff1f723e */ /* 0x00efe400048070ff */
[----:B------:R-:W-:Y:S02]  /*4ba0*/  IADD3.X R15, R15, UR11, R29, P2, !PT ;  /* 0x0000000b0f0f7c10 */ /* 0x000fe400097fe41d */
[----:B------:R-:W-:Y:S01]  /*4bb0*/  PRMT R5, RZ, 0x7610, R5 ;  /* 0x00007610ff057816 */ /* 0x000fe20000000005 */
[----:B------:R0:W-:Y:S01]  /*4bc0*/  @!P1 STG.E.U8 desc[UR16][R12.64+0x39], R31 ;  /* 0x0000391f0c009986 */ /* 0x0001e2000c101110 */
[----:B------:R-:W-:Y:S05]  /*4bd0*/  @P4 BRA `(.L_x_98) ;  /* 0x0000000000044947 */ /* 0x000fea0003800000 */
[----:B------:R1:W5:Y:S02]  /*4be0*/  LDG.E.U8 R5, desc[UR16][R14.64] ;  /* 0x000000100e057981 */ /* 0x000364000c1e1100 */
.L_x_98:
[----:B------:R-:W-:Y:S05]  /*4bf0*/  BSYNC B1 ;  /* 0x0000000000017941 */ /* 0x000fea0003800000 */
.L_x_97:
[----:B-----5:R-:W-:Y:S01]  /*4c00*/  LOP3.LUT R5, R5, 0xff, RZ, 0xc0, !PT ;  /* 0x000000ff05057812 */ /* 0x020fe200078ec0ff */
[----:B------:R-:W-:Y:S01]  /*4c10*/  BSSY B1, `(.L_x_99) ;  /* 0x000000b000017945 */ /* 0x000fe20003800000 */
[----:B------:R-:W-:Y:S02]  /*4c20*/  ISETP.LT.OR P2, PT, R33, 0x2, !P0 ;  /* 0x000000022100780c */ /* 0x000fe40004741670 */
[----:B------:R-:W-:-:S05]  /*4c30*/  F2FP.F16.E4M3.UNPACK_B R5, R5 ;  /* 0x00000005ff05723e */ /* 0x000fca00020006ff */
[----:B0-----:R-:W-:Y:S01]  /*4c40*/  HADD2.F32 R12, -RZ, R5.H0_H0 ;  /* 0x20000005ff0c7230 */ /* 0x001fe20000004100 */
[----:B------:R-:W-:-:S04]  /*4c50*/  PRMT R5, RZ, 0x7610, R5 ;  /* 0x00007610ff057816 */ /* 0x000fc80000000005 */
[----:B------:R-:W-:-:S04]  /*4c60*/  FMUL R12, R12, R9 ;  /* 0x000000090c0c7220 */ /* 0x000fc80000400000 */
[----:B------:R-:W-:-:S05]  /*4c70*/  FFMA R12, R113, R8, R12 ;  /* 0x00000008710c7223 */ /* 0x000fca000000000c */
[----:B------:R-:W-:-:S05]  /*4c80*/  F2FP.SATFINITE.E4M3.F32.PACK_AB_MERGE_C R13, RZ, R12, RZ ;  /* 0x0000000cff0d723e */ /* 0x000fca00048070ff */
[----:B------:R0:W-:Y:S01]  /*4c90*/  @!P4 STG.E.U8 desc[UR16][R10.64], R13 ;  /* 0x0000000d0a00c986 */ /* 0x0001e2000c101110 */
[----:B------:R-:W-:Y:S05]  /*4ca0*/  @P2 BRA `(.L_x_100) ;  /* 0x0000000000042947 */ /* 0x000fea0003800000 */
[----:B------:R2:W5:Y:S02]  /*4cb0*/  LDG.E.U8 R5, desc[UR16][R14.64+0x1] ;  /* 0x000001100e057981 */ /* 0x000564000c1e1100 */
.L_x_100:
[----:B------:R-:W-:Y:S05]  /*4cc0*/  BSYNC B1 ;  /* 0x0000000000017941 */ /* 0x000fea0003800000 */
.L_x_99:
[----:B-----5:R-:W-:Y:S01]  /*4cd0*/  LOP3.LUT R5, R5, 0xff, RZ, 0xc0, !PT ;  /* 0x000000ff05057812 */ /* 0x020fe200078ec0ff */
[----:B------:R-:W-:Y:S01]  /*4ce0*/  BSSY B1, `(.L_x_101) ;  /* 0x0000013000017945 */ /* 0x000fe20003800000 */
[----:B------:R-:W-:Y:S02]  /*4cf0*/  IADD3 R35, P1, R35, 0x88, RZ ;  /* 0x0000008823237810 */ /* 0x000fe40007f3e0ff */
[----:B------:R-:W-:-:S03]  /*4d00*/  F2FP.F16.E4M3.UNPACK_B R5, R5 ;  /* 0x00000005ff05723e */ /* 0x000fc600020006ff */
[----:B------:R-:W-:Y:S01]  /*4d10*/  IMAD.X R24, RZ, RZ, R25, P1 ;  /* 0x000000ffff187224 */ /* 0x000fe200008e0619 */
[----:B------:R-:W-:Y:S01]  /*4d20*/  ISETP.GE.AND P1, PT, R34, 0x89, PT ;  /* 0x000000892200780c */ /* 0x000fe20003f26270 */
[----:B------:R-:W-:Y:S02]  /*4d30*/  HADD2.F32 R12, -RZ, R5.H0_H0 ;  /* 0x20000005ff0c7230 */ /* 0x000fe40000004100 */
[----:B------:R-:W-:Y:S01]  /*4d40*/  IMAD R24, R24, UR6, RZ ;  /* 0x0000000618187c24 */ /* 0x000fe2000f8e02ff */
[----:B------:R-:W-:Y:S01]  /*4d50*/  ISETP.LT.OR P5, PT, R33, 0x1, !P1 ;  /* 0x000000012100780c */ /* 0x000fe20004fa1670 */
[----:B------:R-:W-:-:S04]  /*4d60*/  IMAD.WIDE.U32 R26, R35, UR6, R26 ;  /* 0x00000006231a7c25 */ /* 0x000fc8000f8e001a */
[----:B------:R-:W-:Y:S01]  /*4d70*/  FMUL R5, R12, R9 ;  /* 0x000000090c057220 */ /* 0x000fe20000400000 */
[----:B------:R-:W-:-:S03]  /*4d80*/  IMAD R35, R35, UR7, R24 ;  /* 0x0000000723237c24 */ /* 0x000fc6000f8e0218 */
[----:B------:R-:W-:Y:S01]  /*4d90*/  FFMA R5, R108, R8, R5 ;  /* 0x000000086c057223 */ /* 0x000fe20000000005 */
[----:B------:R-:W-:-:S04]  /*4da0*/  IADD3 R12, P4, R26, UR10, RZ ;  /* 0x0000000a1a0c7c10 */ /* 0x000fc8000ff9e0ff */
[----:B------:R-:W-:Y:S02]  /*4db0*/  F2FP.SATFINITE.E4M3.F32.PACK_AB_MERGE_C R25, RZ, R5, RZ ;  /* 0x00000005ff19723e */ /* 0x000fe400048070ff */
[----:B0-----:R-:W-:Y:S02]  /*4dc0*/  IADD3.X R13, R27, UR11, R35, P4, !PT ;  /* 0x0000000b1b0d7c10 */ /* 0x001fe4000a7fe423 */
[----:B------:R-:W-:Y:S01]  /*4dd0*/  PRMT R5, RZ, 0x7610, R5 ;  /* 0x00007610ff057816 */ /* 0x000fe20000000005 */
[----:B------:R0:W-:Y:S01]  /*4de0*/  @!P2 STG.E.U8 desc[UR16][R10.64+0x1], R25 ;  /* 0x000001190a00a986 */ /* 0x0001e2000c101110 */
[----:B------:R-:W-:Y:S05]  /*4df0*/  @P5 BRA `(.L_x_102) ;  /* 0x0000000000045947 */ /* 0x000fea0003800000 */
[----:B------:R3:W5:Y:S02]  /*4e00*/  LDG.E.U8 R5, desc[UR16][R12.64] ;  /* 0x000000100c057981 */ /* 0x000764000c1e1100 */
.L_x_102:
[----:B------:R-:W-:Y:S05]  /*4e10*/  BSYNC B1 ;  /* 0x0000000000017941 */ /* 0x000fea0003800000 */
.L_x_101:
        /* <DEDUP_REMOVED lines=8> */
[----:B0-----:R-:W-:-:S05]  /*4ea0*/  F2FP.SATFINITE.E4M3.F32.PACK_AB_MERGE_C R25, RZ, R24, RZ ;  /* 0x00000018ff19723e */ /* 0x001fca00048070ff */
[----:B------:R0:W-:Y:S01]  /*4eb0*/  @!P5 STG.E.U8 desc[UR16][R6.64], R25 ;  /* 0x000000190600d986 */ /* 0x0001e2000c101110 */
[----:B------:R-:W-:Y:S05]  /*4ec0*/  @P2 BRA `(.L_x_104) ;  /* 0x0000000000042947 */ /* 0x000fea0003800000 */
[----:B------:R4:W5:Y:S02]  /*4ed0*/  LDG.E.U8 R5, desc[UR16][R12.64+0x1] ;  /* 0x000001100c057981 */ /* 0x000964000c1e1100 */
.L_x_104:
[----:B------:R-:W-:Y:S05]  /*4ee0*/  BSYNC B1 ;  /* 0x0000000000017941 */ /* 0x000fea0003800000 */
.L_x_103:
[----:B-----5:R-:W-:Y:S01]  /*4ef0*/  LOP3.LUT R5, R5, 0xff, RZ, 0xc0, !PT ;  /* 0x000000ff05057812 */ /* 0x020fe200078ec0ff */
[----:B------:R-:W-:Y:S01]  /*4f00*/  BSSY B1, `(.L_x_105) ;  /* 0x000000b000017945 */ /* 0x000fe20003800000 */
[----:B------:R-:W-:Y:S02]  /*4f10*/  ISETP.LT.OR P4, PT, R33, 0x9, !P0 ;  /* 0x000000092100780c */ /* 0x000fe40004781670 */
[----:B------:R-:W-:-:S05]  /*4f20*/  F2FP.F16.E4M3.UNPACK_B R5, R5 ;  /* 0x00000005ff05723e */ /* 0x000fca00020006ff */
[----:B------:R-:W-:-:S05]  /*4f30*/  HADD2.F32 R24, -RZ, R5.H0_H0 ;  /* 0x20000005ff187230 */ /* 0x000fca0000004100 */
[----:B------:R-:W-:-:S04]  /*4f40*/  FMUL R5, R24, R9 ;  /* 0x0000000918057220 */ /* 0x000fc80000400000 */
[----:B------:R-:W-:-:S05]  /*4f50*/  FFMA R5, R106, R8, R5 ;  /* 0x000000086a057223 */ /* 0x000fca0000000005 */
[----:B0-----:R-:W-:Y:S02]  /*4f60*/  F2FP.SATFINITE.E4M3.F32.PACK_AB_MERGE_C R25, RZ, R5, RZ ;  /* 0x00000005ff19723e */ /* 0x001fe400048070ff */
[----:B------:R-:W-:-:S03]  /*4f70*/  PRMT R5, RZ, 0x7610, R5 ;  /* 0x00007610ff057816 */ /* 0x000fc60000000005 */
[----:B------:R0:W-:Y:S01]  /*4f80*/  @!P2 STG.E.U8 desc[UR16][R6.64+0x1], R25 ;  /* 0x000001190600a986 */ /* 0x0001e2000c101110 */
[----:B------:R-:W-:Y:S05]  /*4f90*/  @P4 BRA `(.L_x_106) ;  /* 0x0000000000044947 */ /* 0x000fea0003800000 */
[----:B------:R0:W5:Y:S02]  /*4fa0*/  LDG.E.U8 R5, desc[UR16][R14.64+0x8] ;  /* 0x000008100e057981 */ /* 0x000164000c1e1100 */
.L_x_106:
[----:B------:R-:W-:Y:S05]  /*4fb0*/  BSYNC B1 ;  /* 0x0000000000017941 */ /* 0x000fea0003800000 */
.L_x_105:
        /* <DEDUP_REMOVED lines=12> */
.L_x_108:
[----:B------:R-:W-:Y:S05]  /*5080*/  BSYNC B1 ;  /* 0x0000000000017941 */ /* 0x000fea0003800000 */
.L_x_107:
        /* <DEDUP_REMOVED lines=12> */
.L_x_110:
[----:B------:R-:W-:Y:S05]  /*5150*/  BSYNC B1 ;  /* 0x0000000000017941 */ /* 0x000fea0003800000 */
.L_x_109:
        /* <DEDUP_REMOVED lines=12> */
.L_x_112:
[----:B------:R-:W-:Y:S05]  /*5220*/  BSYNC B1 ;  /* 0x0000000000017941 */ /* 0x000fea0003800000 */
.L_x_111:
        /* <DEDUP_REMOVED lines=12> */
.L_x_114:
[----:B------:R-:W-:Y:S05]  /*52f0*/  BSYNC B1 ;  /* 0x0000000000017941 */ /* 0x000fea0003800000 */
.L_x_113:
        /* <DEDUP_REMOVED lines=12> */
.L_x_116:
[----:B------:R-:W-:Y:S05]  /*53c0*/  BSYNC B1 ;  /* 0x0000000000017941 */ /* 0x000fea0003800000 */
.L_x_115:
        /* <DEDUP_REMOVED lines=12> */
.L_x_118:
[----:B------:R-:W-:Y:S05]  /*5490*/  BSYNC B1 ;  /* 0x0000000000017941 */ /* 0x000fea0003800000 */
.L_x_117:
        /* <DEDUP_REMOVED lines=12> */
.L_x_120:
[----:B------:R-:W-:Y:S05]  /*5560*/  BSYNC B1 ;  /* 0x0000000000017941 */ /* 0x000fea0003800000 */
.L_x_119:
        /* <DEDUP_REMOVED lines=12> */
.L_x_122:
[----:B------:R-:W-:Y:S05]  /*5630*/  BSYNC B1 ;  /* 0x0000000000017941 */ /* 0x000fea0003800000 */
.L_x_121:
        /* <DEDUP_REMOVED lines=12> */
.L_x_124:
[----:B------:R-:W-:Y:S05]  /*5700*/  BSYNC B1 ;  /* 0x0000000000017941 */ /* 0x000fea0003800000 */
.L_x_123:
        /* <DEDUP_REMOVED lines=12> */
.L_x_126:
[----:B------:R-:W-:Y:S05]  /*57d0*/  BSYNC B1 ;  /* 0x0000000000017941 */ /* 0x000fea0003800000 */
.L_x_125:
        /* <DEDUP_REMOVED lines=12> */
.L_x_128:
[----:B------:R-:W-:Y:S05]  /*58a0*/  BSYNC B1 ;  /* 0x0000000000017941 */ /* 0x000fea0003800000 */
.L_x_127:
        /* <DEDUP_REMOVED lines=12> */
.L_x_130:
[----:B------:R-:W-:Y:S05]  /*5970*/  BSYNC B1 ;  /* 0x0000000000017941 */ /* 0x000fea0003800000 */
.L_x_129:
        /* <DEDUP_REMOVED lines=12> */
.L_x_132:
[----:B------:R-:W-:Y:S05]  /*5a40*/  BSYNC B1 ;  /* 0x0000000000017941 */ /* 0x000fea0003800000 */
.L_x_131:
        /* <DEDUP_REMOVED lines=12> */
.L_x_134:
[----:B------:R-:W-:Y:S05]  /*5b10*/  BSYNC B1 ;  /* 0x0000000000017941 */ /* 0x000fea0003800000 */
.L_x_133:
        /* <DEDUP_REMOVED lines=12> */
.L_x_136:
[----:B------:R-:W-:Y:S05]  /*5be0*/  BSYNC B1 ;  /* 0x0000000000017941 */ /* 0x000fea0003800000 */
.L_x_135:
        /* <DEDUP_REMOVED lines=12> */
.L_x_138:
[----:B------:R-:W-:Y:S05]  /*5cb0*/  BSYNC B1 ;  /* 0x0000000000017941 */ /* 0x000fea0003800000 */
.L_x_137:
        /* <DEDUP_REMOVED lines=12> */
.L_x_140:
[----:B------:R-:W-:Y:S05]  /*5d80*/  BSYNC B1 ;  /* 0x0000000000017941 */ /* 0x000fea0003800000 */
.L_x_139:
        /* <DEDUP_REMOVED lines=12> */
.L_x_142:
[----:B------:R-:W-:Y:S05]  /*5e50*/  BSYNC B1 ;  /* 0x0000000000017941 */ /* 0x000fea0003800000 */
.L_x_141:
        /* <DEDUP_REMOVED lines=12> */
.L_x_144:
[----:B------:R-:W-:Y:S05]  /*5f20*/  BSYNC B1 ;  /* 0x0000000000017941 */ /* 0x000fea0003800000 */
.L_x_143:
        /* <DEDUP_REMOVED lines=12> */
.L_x_146:
[----:B------:R-:W-:Y:S05]  /*5ff0*/  BSYNC B1 ;  /* 0x0000000000017941 */ /* 0x000fea0003800000 */
.L_x_145:
        /* <DEDUP_REMOVED lines=12> */
.L_x_148:
[----:B------:R-:W-:Y:S05]  /*60c0*/  BSYNC B1 ;  /* 0x0000000000017941 */ /* 0x000fea0003800000 */
.L_x_147:
        /* <DEDUP_REMOVED lines=12> */
.L_x_150:
[----:B------:R-:W-:Y:S05]  /*6190*/  BSYNC B1 ;  /* 0x0000000000017941 */ /* 0x000fea0003800000 */
.L_x_149:
        /* <DEDUP_REMOVED lines=12> */
.L_x_152:
[----:B------:R-:W-:Y:S05]  /*6260*/  BSYNC B1 ;  /* 0x0000000000017941 */ /* 0x000fea0003800000 */
.L_x_151:
        /* <DEDUP_REMOVED lines=12> */
.L_x_154:
[----:B------:R-:W-:Y:S05]  /*6330*/  BSYNC B1 ;  /* 0x0000000000017941 */ /* 0x000fea0003800000 */
.L_x_153:
        /* <DEDUP_REMOVED lines=12> */
.L_x_156:
[----:B------:R-:W-:Y:S05]  /*6400*/  BSYNC B1 ;  /* 0x0000000000017941 */ /* 0x000fea0003800000 */
.L_x_155:
[----:B-----5:R-:W-:Y:S01]  /*6410*/  LOP3.LUT R5, R5, 0xff, RZ, 0xc0, !PT ;  /* 0x000000ff05057812 */ /* 0x020fe200078ec0ff */
[----:B------:R-:W-:Y:S01]  /*6420*/  BSSY B1, `(.L_x_157) ;  /* 0x000000b000017945 */ /* 0x000fe20003800000 */
[----:B------:R-:W-:Y:S02]  /*6430*/  ISETP.LT.OR P2, PT, R33, 0x39, !P1 ;  /* 0x000000392100780c */ /* 0x000fe40004f41670 */
[----:B------:R-:W-:-:S05]  /*6440*/  F2FP.F16.E4M3.UNPACK_B R5, R5 ;  /* 0x00000005ff05723e */ /* 0x000fca00020006ff */
[----:B012---:R-:W-:-:S05]  /*6450*/  HADD2.F32 R14, -RZ, R5.H0_H0 ;  /* 0x20000005ff0e7230 */ /* 0x007fca0000004100 */
[----:B------:R-:W-:-:S04]  /*6460*/  FMUL R5, R14, R9 ;  /* 0x000000090e057220 */ /* 0x000fc80000400000 */
[----:B------:R-:W-:-:S05]  /*6470*/  FFMA R5, R16, R8, R5 ;  /* 0x0000000810057223 */ /* 0x000fca0000000005 */
[----:B------:R-:W-:Y:S02]  /*6480*/  F2FP.SATFINITE.E4M3.F32.PACK_AB_MERGE_C R15, RZ, R5, RZ ;  /* 0x00000005ff0f723e */ /* 0x000fe400048070ff */
[----:B------:R-:W-:-:S03]  /*6490*/  PRMT R5, RZ, 0x7610, R5 ;  /* 0x00007610ff057816 */ /* 0x000fc60000000005 */
[----:B------:R0:W-:Y:S01]  /*64a0*/  @!P0 STG.E.U8 desc[UR16][R10.64+0x39], R15 ;  /* 0x0000390f0a008986 */ /* 0x0001e2000c101110 */
[----:B------:R-:W-:Y:S05]  /*64b0*/  @P2 BRA `(.L_x_158) ;  /* 0x0000000000042947 */ /* 0x000fea0003800000 */
[----:B------:R1:W5:Y:S02]  /*64c0*/  LDG.E.U8 R5, desc[UR16][R12.64+0x38] ;  /* 0x000038100c057981 */ /* 0x000364000c1e1100 */
.L_x_158:
[----:B------:R-:W-:Y:S05]  /*64d0*/  BSYNC B1 ;  /* 0x0000000000017941 */ /* 0x000fea0003800000 */
.L_x_157:
        /* <DEDUP_REMOVED lines=12> */
.L_x_160:
[----:B------:R-:W-:Y:S05]  /*65a0*/  BSYNC B1 ;  /* 0x0000000000017941 */ /* 0x000fea0003800000 */
.L_x_159:
[----:B------:R-:W-:Y:S05]  /*65b0*/  @P1 BRA `(.L_x_161) ;  /* 0x0000001000301947 */ /* 0x000fea0003800000 */
[----:B-----5:R-:W-:-:S04]  /*65c0*/  LOP3.LUT R5, R5, 0xff, RZ, 0xc0, !PT ;  /* 0x000000ff05057812 */ /* 0x020fc800078ec0ff */
[----:B------:R-:W-:-:S05]  /*65d0*/  F2FP.F16.E4M3.UNPACK_B R5, R5 ;  /* 0x00000005ff05723e */ /* 0x000fca00020006ff */
[----:B------:R-:W-:-:S05]  /*65e0*/  HADD2.F32 R10, -RZ, R5.H0_H0 ;  /* 0x20000005ff0a7230 */ /* 0x000fca0000004100 */
[----:B------:R-:W-:-:S04]  /*65f0*/  FMUL R5, R10, R9 ;  /* 0x000000090a057220 */ /* 0x000fc80000400000 */
[----:B------:R-:W-:-:S05]  /*6600*/  FFMA R5, R18, R8, R5 ;  /* 0x0000000812057223 */ /* 0x000fca0000000005 */
[----:B------:R-:W-:-:S05]  /*6610*/  F2FP.SATFINITE.E4M3.F32.PACK_AB_MERGE_C R5, RZ, R5, RZ ;  /* 0x00000005ff05723e */ /* 0x000fca00048070ff */
[----:B------:R0:W-:Y:S01]  /*6620*/  STG.E.U8 desc[UR16][R6.64+0x39], R5 ;  /* 0x0000390506007986 */ /* 0x0001e2000c101110 */
[----:B------:R-:W-:Y:S05]  /*6630*/  BRA `(.L_x_161) ;  /* 0x0000001000107947 */ /* 0x000fea0003800000 */
.L_x_32:
[C---:B------:R-:W-:Y:S01]  /*6640*/  ISETP.GE.AND P0, PT, R34.reuse, 0x1, PT ;  /* 0x000000012200780c */ /* 0x040fe20003f06270 */
[-C--:B--2---:R-:W-:Y:S01]  /*6650*/  FMUL R145, R145, R8.reuse ;  /* 0x0000000891917220 */ /* 0x084fe20000400000 */
[----:B------:R-:W-:Y:S01]  /*6660*/  ISETP.GE.AND P2, PT, R34, 0x9, PT ;  /* 0x000000092200780c */ /* 0x000fe20003f46270 */
[-C--:B------:R-:W-:Y:S01]  /*6670*/  FMUL R140, R140, R8.reuse ;  /* 0x000000088c8c7220 */ /* 0x080fe20000400000 */
[----:B------:R-:W-:Y:S01]  /*6680*/  ISETP.LT.OR P1, PT, R33, 0x1, !P0 ;  /* 0x000000012100780c */ /* 0x000fe20004721670 */
[-C--:B------:R-:W-:Y:S01]  /*6690*/  FMUL R143, R143, R8.reuse ;  /* 0x000000088f8f7220 */ /* 0x080fe20000400000 */
[----:B------:R-:W-:Y:S01]  /*66a0*/  F2FP.SATFINITE.E4M3.F32.PACK_AB_MERGE_C R145, RZ, R145, RZ ;  /* 0x00000091ff91723e */ /* 0x000fe200048070ff */
[-C--:B------:R-:W-:Y:S01]  /*66b0*/  FMUL R138, R138, R8.reuse ;  /* 0x000000088a8a7220 */ /* 0x080fe20000400000 */
[----:B------:R-:W-:Y:S01]  /*66c0*/  ISETP.LT.OR P4, PT, R33, 0x2, !P0 ;  /* 0x000000022100780c */ /* 0x000fe20004781670 */
[-C--:B------:R-:W-:Y:S01]  /*66d0*/  FMUL R141, R141, R8.reuse ;  /* 0x000000088d8d7220 */ /* 0x080fe20000400000 */
[C---:B------:R-:W-:Y:S01]  /*66e0*/  ISETP.LT.OR P5, PT, R33.reuse, 0x1, !P2 ;  /* 0x000000012100780c */ /* 0x040fe200057a1670 */
[-C--:B------:R-:W-:Y:S01]  /*66f0*/  FMUL R136, R136, R8.reuse ;  /* 0x0000000888887220 */ /* 0x080fe20000400000 */
[----:B------:R-:W-:Y:S01]  /*6700*/  ISETP.LT.OR P6, PT, R33, 0x2, !P2 ;  /* 0x000000022100780c */ /* 0x000fe200057c1670 */
[----:B------:R-:W-:Y:S01]  /*6710*/  FMUL R139, R139, R8 ;  /* 0x000000088b8b7220 */ /* 0x000fe20000400000 */
[----:B------:R-:W-:Y:S01]  /*6720*/  F2FP.SATFINITE.E4M3.F32.PACK_AB_MERGE_C R5, RZ, R140, RZ ;  /* 0x0000008cff05723e */ /* 0x000fe200048070ff */
[-C--:B------:R-:W-:Y:S01]  /*6730*/  FMUL R134, R134, R8.reuse ;  /* 0x0000000886867220 */ /* 0x080fe20000400000 */
[----:B------:R-:W-:Y:S01]  /*6740*/  F2FP.SATFINITE.E4M3.F32.PACK_AB_MERGE_C R143, RZ, R143, RZ ;  /* 0x0000008fff8f723e */ /* 0x000fe200048070ff */
[----:B------:R-:W-:Y:S01]  /*6750*/  @!P1 STG.E.U8 desc[UR16][R14.64], R145 ;  /* 0x000000910e009986 */ /* 0x000fe2000c101110 */
[----:B------:R-:W-:Y:S01]  /*6760*/  ISETP.LT.OR P1, PT, R33, 0x9, !P0 ;  /* 0x000000092100780c */ /* 0x000fe20004721670 */
[----:B------:R-:W-:Y:S01]  /*6770*/  FMUL R137, R137, R8 ;  /* 0x0000000889897220 */ /* 0x000fe20000400000 */
[----:B------:R-:W-:Y:S01]  /*6780*/  F2FP.SATFINITE.E4M3.F32.PACK_AB_MERGE_C R25, RZ, R138, RZ ;  /* 0x0000008aff19723e */ /* 0x000fe200048070ff */
[----:B------:R0:W-:Y:S01]  /*6790*/  @!P4 STG.E.U8 desc[UR16][R14.64+0x1], R5 ;  /* 0x000001050e00c986 */ /* 0x0001e2000c101110 */
[----:B------:R-:W-:Y:S01]  /*67a0*/  F2FP.SATFINITE.E4M3.F32.PACK_AB_MERGE_C R141, RZ, R141, RZ ;  /* 0x0000008dff8d723e */ /* 0x000fe200048070ff */
[-C--:B------:R-:W-:Y:S01]  /*67b0*/  FMUL R132, R132, R8.reuse ;  /* 0x0000000884847220 */ /* 0x080fe20000400000 */
[C---:B------:R-:W-:Y:S01]  /*67c0*/  ISETP.LT.OR P4, PT, R33.reuse, 0xa, !P0 ;  /* 0x0000000a2100780c */ /* 0x040fe20004781670 */
[----:B------:R-:W-:Y:S01]  /*67d0*/  @!P5 STG.E.U8 desc[UR16][R12.64], R143 ;  /* 0x0000008f0c00d986 */ /* 0x000fe2000c101110 */
[----:B------:R-:W-:Y:S01]  /*67e0*/  ISETP.LT.OR P5, PT, R33, 0x9, !P2 ;  /* 0x000000092100780c */ /* 0x000fe200057a1670 */
[-C--:B------:R-:W-:Y:S01]  /*67f0*/  FMUL R135, R135, R8.reuse ;  /* 0x0000000887877220 */ /* 0x080fe20000400000 */
[----:B------:R-:W-:Y:S01]  /*6800*/  F2FP.SATFINITE.E4M3.F32.PACK_AB_MERGE_C R139, RZ, R139, RZ ;  /* 0x0000008bff8b723e */ /* 0x000fe200048070ff */
[----:B------:R1:W-:Y:S01]  /*6810*/  @!P6 STG.E.U8 desc[UR16][R12.64+0x1], R25 ;  /* 0x000001190c00e986 */ /* 0x0003e2000c101110 */
[C---:B------:R-:W-:Y:S01]  /*6820*/  ISETP.LT.OR P6, PT, R33.reuse, 0xa, !P2 ;  /* 0x0000000a2100780c */ /* 0x040fe200057c1670 */
[-C--:B------:R-:W-:Y:S01]  /*6830*/  FMUL R130, R130, R8.reuse ;  /* 0x0000000882827220 */ /* 0x080fe20000400000 */
[----:B------:R-:W-:Y:S01]  /*6840*/  F2FP.SATFINITE.E4M3.F32.PACK_AB_MERGE_C R137, RZ, R137, RZ ;  /* 0x00000089ff89723e */ /* 0x000fe200048070ff */
[----:B------:R-:W-:Y:S01]  /*6850*/  @!P1 STG.E.U8 desc[UR16][R14.64+0x8], R141 ;  /* 0x0000088d0e009986 */ /* 0x000fe2000c101110 */
[----:B------:R-:W-:Y:S01]  /*6860*/  ISETP.LT.OR P1, PT, R33, 0x11, !P0 ;  /* 0x000000112100780c */ /* 0x000fe20004721670 */
[----:B------:R-:W-:Y:S01]  /*6870*/  FMUL R133, R133, R8 ;  /* 0x0000000885857220 */ /* 0x000fe20000400000 */
[----:B0-----:R-:W-:Y:S01]  /*6880*/  F2FP.SATFINITE.E4M3.F32.PACK_AB_MERGE_C R5, RZ, R136, RZ ;  /* 0x00000088ff05723e */ /* 0x001fe200048070ff */
[-C--:B------:R-:W-:Y:S01]  /*6890*/  FMUL R128, R128, R8.reuse ;  /* 0x0000000880807220 */ /* 0x080fe20000400000 */
[----:B------:R-:W-:Y:S01]  /*68a0*/  F2FP.SATFINITE.E4M3.F32.PACK_AB_MERGE_C R135, RZ, R135, RZ ;  /* 0x00000087ff87723e */ /* 0x000fe200048070ff */
[----:B------:R-:W-:Y:S01]  /*68b0*/  FMUL R131, R131, R8 ;  /* 0x0000000883837220 */ /* 0x000fe20000400000 */
[----:B------:R-:W-:Y:S01]  /*68c0*/  F2FP.SATFINITE.E4M3.F32.PACK_AB_MERGE_C R133, RZ, R133, RZ ;  /* 0x00000085ff85723e */ /* 0x000fe200048070ff */
[----:B------:R0:W-:Y:S01]  /*68d0*/  @!P4 STG.E.U8 desc[UR16][R14.64+0x9], R5 ;  /* 0x000009050e00c986 */ /* 0x0001e2000c101110 */
[----:B-1----:R-:W-:Y:S01]  /*68e0*/  F2FP.SATFINITE.E4M3.F32.PACK_AB_MERGE_C R25, RZ, R134, RZ ;  /* 0x00000086ff19723e */ /* 0x002fe200048070ff */
        /* <DEDUP_REMOVED lines=15> */
[-C--:B------:R-:W-:Y:S01]  /*69e0*/  FMUL R125, R125, R8.reuse ;  /* 0x000000087d7d7220 */ /* 0x080fe20000400000 */
[----:B------:R-:W-:Y:S01]  /*69f0*/  FMUL R120, R120, R8 ;  /* 0x0000000878787220 */ /* 0x000fe20000400000 */
[----:B------:R-:W-:Y:S01]  /*6a00*/  F2FP.SATFINITE.E4M3.F32.PACK_AB_MERGE_C R127, RZ, R127, RZ ;  /* 0x0000007fff7f723e */ /* 0x000fe200048070ff */
[----:B------:R0:W-:Y:S01]  /*6a10*/  @!P4 STG.E.U8 desc[UR16][R14.64+0x11], R5 ;  /* 0x000011050e00c986 */ /* 0x0001e2000c101110 */
[----:B-1----:R-:W-:Y:S01]  /*6a20*/  F2FP.SATFINITE.E4M3.F32.PACK_AB_MERGE_C R25, RZ, R130, RZ ;  /* 0x00000082ff19723e */ /* 0x002fe200048070ff */
[-C--:B------:R-:W-:Y:S01]  /*6a30*/  FMUL R123, R123, R8.reuse ;  /* 0x000000087b7b7220 */ /* 0x080fe20000400000 */
[C---:B------:R-:W-:Y:S01]  /*6a40*/  ISETP.LT.OR P4, PT, R33.reuse, 0x1a, !P0 ;  /* 0x0000001a2100780c */ /* 0x040fe20004781670 */
[----:B------:R-:W-:Y:S01]  /*6a50*/  @!P5 STG.E.U8 desc[UR16][R12.64+0x10], R135 ;  /* 0x000010870c00d986 */ /* 0x000fe2000c101110 */
[C---:B------:R-:W-:Y:S01]  /*6a60*/  ISETP.LT.OR P5, PT, R33.reuse, 0x19, !P2 ;  /* 0x000000192100780c */ /* 0x040fe200057a1670 */
[-C--:B------:R-:W-:Y:S01]  /*6a70*/  FMUL R118, R118, R8.reuse ;  /* 0x0000000876767220 */ /* 0x080fe20000400000 */
[----:B------:R-:W-:Y:S01]  /*6a80*/  F2FP.SATFINITE.E4M3.F32.PACK_AB_MERGE_C R125, RZ, R125, RZ ;  /* 0x0000007dff7d723e */ /* 0x000fe200048070ff */
[----:B------:R1:W-:Y:S01]  /*6a90*/  @!P6 STG.E.U8 desc[UR16][R12.64+0x11], R25 ;  /* 0x000011190c00e986 */ /* 0x0003e2000c101110 */
[----:B------:R-:W-:Y:S01]  /*6aa0*/  ISETP.LT.OR P6, PT, R33, 0x1a, !P2 ;  /* 0x0000001a2100780c */ /* 0x000fe200057c1670 */
        /* <DEDUP_REMOVED lines=8> */
[-C--:B------:R-:W-:Y:S01]  /*6b30*/  FMUL R114, R114, R8.reuse ;  /* 0x0000000872727220 */ /* 0x080fe20000400000 */
[----:B------:R-:W-:Y:S01]  /*6b40*/  FMUL R112, R112, R8 ;  /* 0x0000000870707220 */ /* 0x000fe20000400000 */
[----:B-1----:R-:W-:Y:S01]  /*6b50*/  F2FP.SATFINITE.E4M3.F32.PACK_AB_MERGE_C R25, RZ, R126, RZ ;  /* 0x0000007eff19723e */ /* 0x002fe200048070ff */
[----:B------:R0:W-:Y:S01]  /*6b60*/  @!P4 STG.E.U8 desc[UR16][R14.64+0x19], R5 ;  /* 0x000019050e00c986 */ /* 0x0001e2000c101110 */
[----:B------:R-:W-:Y:S01]  /*6b70*/  ISETP.LT.OR P4, PT, R33, 0x22, !P0 ;  /* 0x000000222100780c */ /* 0x000fe20004781670 */
[-C--:B------:R-:W-:Y:S01]  /*6b80*/  FMUL R117, R117, R8.reuse ;  /* 0x0000000875757220 */ /* 0x080fe20000400000 */
[----:B------:R-:W-:Y:S01]  /*6b90*/  F2FP.SATFINITE.E4M3.F32.PACK_AB_MERGE_C R119, RZ, R119, RZ ;  /* 0x00000077ff77723e */ /* 0x000fe200048070ff */
[----:B------:R-:W-:Y:S01]  /*6ba0*/  @!P5 STG.E.U8 desc[UR16][R12.64+0x18], R131 ;  /* 0x000018830c00d986 */ /* 0x000fe2000c101110 */
[----:B------:R-:W-:Y:S01]  /*6bb0*/  ISETP.LT.OR P5, PT, R33, 0x21, !P2 ;  /* 0x000000212100780c */ /* 0x000fe200057a1670 */
[----:B------:R-:W-:Y:S01]  /*6bc0*/  FMUL R115, R115, R8 ;  /* 0x0000000873737220 */ /* 0x000fe20000400000 */
[----:B------:R-:W-:Y:S01]  /*6bd0*/  F2FP.SATFINITE.E4M3.F32.PACK_AB_MERGE_C R27, RZ, R112, RZ ;  /* 0x00000070ff1b723e */ /* 0x000fe200048070ff */
[----:B------:R1:W-:Y:S01]  /*6be0*/  @!P6 STG.E.U8 desc[UR16][R12.64+0x19], R25 ;  /* 0x000019190c00e986 */ /* 0x0003e2000c101110 */
[----:B------:R-:W-:Y:S01]  /*6bf0*/  ISETP.LT.OR P6, PT, R33, 0x22, !P2 ;  /* 0x000000222100780c */ /* 0x000fe200057c1670 */
[-C--:B------:R-:W-:Y:S01]  /*6c00*/  FMUL R110, R110, R8.reuse ;  /* 0x000000086e6e7220 */ /* 0x080fe20000400000 */
[-C--:B------:R-:W-:Y:S01]  /*6c10*/  FMUL R113, R113, R8.reuse ;  /* 0x0000000871717220 */ /* 0x080fe20000400000 */
        /* <DEDUP_REMOVED lines=39> */
[-C--:B------:R-:W-:Y:S01]  /*6e90*/  FMUL R101, R101, R8.reuse ;  /* 0x0000000865657220 */ /* 0x080fe20000400000 */
[----:B------:R-:W-:Y:S01]  /*6ea0*/  @!P1 STG.E.U8 desc[UR16][R14.64+0x30], R121 ;  /* 0x000030790e009986 */ /* 0x000fe2000c101110 */
[----:B------:R-:W-:Y:S01]  /*6eb0*/  ISETP.LT.OR P1, PT, R33, 0x39, !P0 ;  /* 0x000000392100780c */ /* 0x000fe20004721670 */
[-C--:B------:R-:W-:Y:S01]  /*6ec0*/  FMUL R99, R99, R8.reuse ;  /* 0x0000000863637220 */ /* 0x080fe20000400000 */
[----:B------:R-:W-:Y:S01]  /*6ed0*/  ISETP.LT.OR P0, PT, R33, 0x3a, !P0 ;  /* 0x0000003a2100780c */ /* 0x000fe20004701670 */
[----:B------:R-:W-:Y:S01]  /*6ee0*/  FMUL R94, R94, R8 ;  /* 0x000000085e5e7220 */ /* 0x000fe20000400000 */
[----:B0-----:R-:W-:Y:S01]  /*6ef0*/  F2FP.SATFINITE.E4M3.F32.PACK_AB_MERGE_C R5, RZ, R116, RZ ;  /* 0x00000074ff05723e */ /* 0x001fe200048070ff */
[-C--:B------:R-:W-:Y:S01]  /*6f00*/  FMUL R92, R92, R8.reuse ;  /* 0x000000085c5c7220 */ /* 0x080fe20000400000 */
[----:B------:R-:W-:Y:S01]  /*6f10*/  F2FP.SATFINITE.E4M3.F32.PACK_AB_MERGE_C R103, RZ, R103, RZ ;  /* 0x00000067ff67723e */ /* 0x000fe200048070ff */
[----:B------:R-:W-:Y:S01]  /*6f20*/  FMUL R95, R95, R8 ;  /* 0x000000085f5f7220 */ /* 0x000fe20000400000 */
[----:B-1----:R-:W-:Y:S01]  /*6f30*/  F2FP.SATFINITE.E4M3.F32.PACK_AB_MERGE_C R25, RZ, R114, RZ ;  /* 0x00000072ff19723e */ /* 0x002fe200048070ff */
[----:B------:R0:W-:Y:S01]  /*6f40*/  @!P4 STG.E.U8 desc[UR16][R14.64+0x31], R5 ;  /* 0x000031050e00c986 */ /* 0x0001e2000c101110 */
[----:B------:R-:W-:Y:S01]  /*6f50*/  ISETP.LT.OR P4, PT, R33, 0x39, !P2 ;  /* 0x000000392100780c */ /* 0x000fe20005781670 */
[-C--:B------:R-:W-:Y:S01]  /*6f60*/  FMUL R97, R97, R8.reuse ;  /* 0x0000000861617220 */ /* 0x080fe20000400000 */
[----:B------:R-:W-:Y:S01]  /*6f70*/  ISETP.LT.OR P2, PT, R33, 0x3a, !P2 ;  /* 0x0000003a2100780c */ /* 0x000fe20005741670 */
[----:B------:R-:W-:Y:S01]  /*6f80*/  @!P5 STG.E.U8 desc[UR16][R12.64+0x30], R119 ;  /* 0x000030770c00d986 */ /* 0x000fe2000c101110 */
[----:B------:R-:W-:Y:S01]  /*6f90*/  F2FP.SATFINITE.E4M3.F32.PACK_AB_MERGE_C R101, RZ, R101, RZ ;  /* 0x00000065ff65723e */ /* 0x000fe200048070ff */
[-C--:B------:R-:W-:Y:S01]  /*6fa0*/  FMUL R90, R90, R8.reuse ;  /* 0x000000085a5a7220 */ /* 0x080fe20000400000 */
[----:B------:R-:W-:Y:S01]  /*6fb0*/  F2FP.SATFINITE.E4M3.F32.PACK_AB_MERGE_C R99, RZ, R99, RZ ;  /* 0x00000063ff63723e */ /* 0x000fe200048070ff */
[----:B------:R-:W-:Y:S01]  /*6fc0*/  @!P6 STG.E.U8 desc[UR16][R12.64+0x31], R25 ;  /* 0x000031190c00e986 */ /* 0x000fe2000c101110 */
[----:B------:R-:W-:Y:S01]  /*6fd0*/  F2FP.SATFINITE.E4M3.F32.PACK_AB_MERGE_C R95, RZ, R95, RZ ;  /* 0x0000005fff5f723e */ /* 0x000fe200048070ff */
[-C--:B------:R-:W-:Y:S01]  /*6fe0*/  FMUL R22, R22, R8.reuse ;  /* 0x0000000816167220 */ /* 0x080fe20000400000 */
[-C--:B------:R-:W-:Y:S01]  /*6ff0*/  FMUL R93, R93, R8.reuse ;  /* 0x000000085d5d7220 */ /* 0x080fe20000400000 */
[----:B------:R-:W-:Y:S01]  /*7000*/  @!P0 STG.E.U8 desc[UR16][R14.64+0x39], R27 ;  /* 0x0000391b0e008986 */ /* 0x000fe2000c101110 */
[----:B------:R-:W-:Y:S01]  /*7010*/  ISETP.GE.AND P0, PT, R34, 0x81, PT ;  /* 0x000000812200780c */ /* 0x000fe20003f06270 */
[----:B------:R-:W-:Y:S01]  /*7020*/  FMUL R91, R91, R8 ;  /* 0x000000085b5b7220 */ /* 0x000fe20000400000 */
[----:B0-----:R-:W-:Y:S01]  /*7030*/  F2FP.SATFINITE.E4M3.F32.PACK_AB_MERGE_C R5, RZ, R110, RZ ;  /* 0x0000006eff05723e */ /* 0x001fe200048070ff */
[----:B------:R0:W-:Y:S01]  /*7040*/  @!P1 STG.E.U8 desc[UR16][R14.64+0x38], R117 ;  /* 0x000038750e009986 */ /* 0x0001e2000c101110 */
[C---:B------:R-:W-:Y:S01]  /*7050*/  ISETP.LT.OR P6, PT, R33.reuse, 0x1, !P0 ;  /* 0x000000012100780c */ /* 0x040fe200047c1670 */
[-C--:B------:R-:W-:Y:S01]  /*7060*/  FMUL R88, R88, R8.reuse ;  /* 0x0000000858587220 */ /* 0x080fe20000400000 */
[----:B------:R-:W-:Y:S01]  /*7070*/  ISETP.LT.OR P5, PT, R33, 0x2, !P0 ;  /* 0x000000022100780c */ /* 0x000fe200047a1670 */
[----:B------:R-:W-:Y:S01]  /*7080*/  @!P4 STG.E.U8 desc[UR16][R12.64+0x38], R115 ;  /* 0x000038730c00c986 */ /* 0x000fe2000c101110 */
[----:B------:R-:W-:Y:S01]  /*7090*/  ISETP.GE.AND P1, PT, R34, 0x89, PT ;  /* 0x000000892200780c */ /* 0x000fe20003f26270 */
[-C--:B------:R-:W-:Y:S01]  /*70a0*/  FMUL R21, R21, R8.reuse ;  /* 0x0000000815157220 */ /* 0x080fe20000400000 */
[----:B------:R-:W-:Y:S01]  /*70b0*/  F2FP.SATFINITE.E4M3.F32.PACK_AB_MERGE_C R97, RZ, R97, RZ ;  /* 0x00000061ff61723e */ /* 0x000fe200048070ff */
[----:B------:R1:W-:Y:S01]  /*70c0*/  @!P2 STG.E.U8 desc[UR16][R12.64+0x39], R5 ;  /* 0x000039050c00a986 */ /* 0x0003e2000c101110 */
[----:B------:R-:W-:Y:S01]  /*70d0*/  ISETP.LT.OR P4, PT, R33, 0x1, !P1 ;  /* 0x000000012100780c */ /* 0x000fe20004f81670 */
[-C--:B------:R-:W-:Y:S01]  /*70e0*/  FMUL R89, R89, R8.reuse ;  /* 0x0000000859597220 */ /* 0x080fe20000400000 */
[----:B------:R-:W-:Y:S01]  /*70f0*/  ISETP.LT.OR P2, PT, R33, 0xa, !P0 ;  /* 0x0000000a2100780c */ /* 0x000fe20004741670 */
[----:B------:R-:W-:Y:S01]  /*7100*/  FMUL R23, R23, R8 ;  /* 0x0000000817177220 */ /* 0x000fe20000400000 */
[----:B0-----:R-:W-:Y:S01]  /*7110*/  F2FP.SATFINITE.E4M3.F32.PACK_AB_MERGE_C R15, RZ, R108, RZ ;  /* 0x0000006cff0f723e */ /* 0x001fe200048070ff */
[----:B------:R-:W-:Y:S01]  /*7120*/  @!P6 STG.E.U8 desc[UR16][R10.64], R113 ;  /* 0x000000710a00e986 */ /* 0x000fe2000c101110 */
[C---:B------:R-:W-:Y:S01]  /*7130*/  ISETP.LT.OR P6, PT, R33.reuse, 0x2, !P1 ;  /* 0x000000022100780c */ /* 0x040fe20004fc1670 */
[-C--:B------:R-:W-:Y:S01]  /*7140*/  FMUL R20, R20, R8.reuse ;  /* 0x0000000814147220 */ /* 0x080fe20000400000 */
[----:B------:R-:W-:Y:S01]  /*7150*/  F2FP.SATFINITE.E4M3.F32.PACK_AB_MERGE_C R93, RZ, R93, RZ ;  /* 0x0000005dff5d723e */ /* 0x000fe200048070ff */
[----:B------:R-:W-:Y:S01]  /*7160*/  @!P5 STG.E.U8 desc[UR16][R10.64+0x1], R15 ;  /* 0x0000010f0a00d986 */ /* 0x000fe2000c101110 */
[----:B------:R-:W-:Y:S01]  /*7170*/  ISETP.LT.OR P5, PT, R33, 0x9, !P0 ;  /* 0x000000092100780c */ /* 0x000fe200047a1670 */
[----:B------:R-:W-:Y:S01]  /*7180*/  FMUL R17, R17, R8 ;  /* 0x0000000811117220 */ /* 0x000fe20000400000 */
[----:B-1----:R-:W-:Y:S01]  /*7190*/  F2FP.SATFINITE.E4M3.F32.PACK_AB_MERGE_C R5, RZ, R106, RZ ;  /* 0x0000006aff05723e */ /* 0x002fe200048070ff */
[----:B------:R-:W-:Y:S01]  /*71a0*/  @!P4 STG.E.U8 desc[UR16][R6.64], R111 ;  /* 0x0000006f0600c986 */ /* 0x000fe2000c101110 */
[----:B------:R-:W-:Y:S01]  /*71b0*/  F2FP.SATFINITE.E4M3.F32.PACK_AB_MERGE_C R13, RZ, R104, RZ ;  /* 0x00000068ff0d723e */ /* 0x000fe200048070ff */
[-C--:B------:R-:W-:Y:S01]  /*71c0*/  FMUL R16, R16, R8.reuse ;  /* 0x0000000810107220 */ /* 0x080fe20000400000 */
[----:B------:R-:W-:Y:S01]  /*71d0*/  ISETP.LT.OR P4, PT, R33, 0x9, !P1 ;  /* 0x000000092100780c */ /* 0x000fe20004f81670 */
[-C--:B------:R-:W-:Y:S01]  /*71e0*/  FMUL R19, R19, R8.reuse ;  /* 0x0000000813137220 */ /* 0x080fe20000400000 */
[----:B------:R-:W-:Y:S01]  /*71f0*/  F2FP.SATFINITE.E4M3.F32.PACK_AB_MERGE_C R91, RZ, R91, RZ ;  /* 0x0000005bff5b723e */ /* 0x000fe200048070ff */
[----:B------:R0:W-:Y:S01]  /*7200*/  @!P6 STG.E.U8 desc[UR16][R6.64+0x1], R5 ;  /* 0x000001050600e986 */ /* 0x0001e2000c101110 */
[C---:B------:R-:W-:Y:S01]  /*7210*/  ISETP.LT.OR P6, PT, R33.reuse, 0xa, !P1 ;  /* 0x0000000a2100780c */ /* 0x040fe20004fc1670 */
[----:B------:R-:W-:Y:S01]  /*7220*/  FMUL R18, R18, R8 ;  /* 0x0000000812127220 */ /* 0x000fe20000400000 */
[----:B------:R-:W-:Y:S01]  /*7230*/  F2FP.SATFINITE.E4M3.F32.PACK_AB_MERGE_C R21, RZ, R21, RZ ;  /* 0x00000015ff15723e */ /* 0x000fe200048070ff */
[----:B------:R1:W-:Y:S01]  /*7240*/  @!P2 STG.E.U8 desc[UR16][R10.64+0x9], R13 ;  /* 0x0000090d0a00a986 */ /* 0x0003e2000c101110 */
[----:B------:R-:W-:-:S02]  /*7250*/  ISETP.LT.OR P2, PT, R33, 0x12, !P0 ;  /* 0x000000122100780c */ /* 0x000fc40004741670 */
[----:B------:R-:W-:Y:S01]  /*7260*/  F2FP.SATFINITE.E4M3.F32.PACK_AB_MERGE_C R89, RZ, R89, RZ ;  /* 0x00000059ff59723e */ /* 0x000fe200048070ff */
[----:B------:R-:W-:Y:S01]  /*7270*/  @!P5 STG.E.U8 desc[UR16][R10.64+0x8], R107 ;  /* 0x0000086b0a00d986 */ /* 0x000fe2000c101110 */
[C---:B------:R-:W-:Y:S02]  /*7280*/  ISETP.LT.OR P5, PT, R33.reuse, 0x11, !P0 ;  /* 0x000000112100780c */ /* 0x040fe400047a1670 */
[----:B------:R-:W-:Y:S01]  /*7290*/  F2FP.SATFINITE.E4M3.F32.PACK_AB_MERGE_C R23, RZ, R23, RZ ;  /* 0x00000017ff17723e */ /* 0x000fe200048070ff */
[----:B------:R-:W-:Y:S01]  /*72a0*/  @!P4 STG.E.U8 desc[UR16][R6.64+0x8], R109 ;  /* 0x0000086d0600c986 */ /* 0x000fe2000c101110 */
[----:B0-----:R-:W-:Y:S02]  /*72b0*/  F2FP.SATFINITE.E4M3.F32.PACK_AB_MERGE_C R5, RZ, R102, RZ ;  /* 0x00000066ff05723e */ /* 0x001fe400048070ff */
[C---:B------:R-:W-:Y:S02]  /*72c0*/  ISETP.LT.OR P4, PT, R33.reuse, 0x11, !P1 ;  /* 0x000000112100780c */ /* 0x040fe40004f81670 */
[----:B-1----:R-:W-:Y:S01]  /*72d0*/  F2FP.SATFINITE.E4M3.F32.PACK_AB_MERGE_C R13, RZ, R98, RZ ;  /* 0x00000062ff0d723e */ /* 0x002fe200048070ff */
[----:B------:R0:W-:Y:S01]  /*72e0*/  @!P6 STG.E.U8 desc[UR16][R6.64+0x9], R5 ;  /* 0x000009050600e986 */ /* 0x0001e2000c101110 */
[----:B------:R-:W-:-:S02]  /*72f0*/  ISETP.LT.OR P6, PT, R33, 0x12, !P1 ;  /* 0x000000122100780c */ /* 0x000fc40004fc1670 */
[----:B------:R-:W-:Y:S01]  /*7300*/  F2FP.SATFINITE.E4M3.F32.PACK_AB_MERGE_C R17, RZ, R17, RZ ;  /* 0x00000011ff11723e */ /* 0x000fe200048070ff */
[----:B------:R1:W-:Y:S01]  /*7310*/  @!P2 STG.E.U8 desc[UR16][R10.64+0x11], R13 ;  /* 0x0000110d0a00a986 */ /* 0x0003e2000c101110 */
[C---:B------:R-:W-:Y:S02]  /*7320*/  ISETP.LT.OR P2, PT, R33.reuse, 0x1a, !P0 ;  /* 0x0000001a2100780c */ /* 0x040fe40004741670 */
[----:B------:R-:W-:Y:S01]  /*7330*/  F2FP.SATFINITE.E4M3.F32.PACK_AB_MERGE_C R19, RZ, R19, RZ ;  /* 0x00000013ff13723e */ /* 0x000fe200048070ff */
[----:B------:R-:W-:Y:S01]  /*7340*/  @!P5 STG.E.U8 desc[UR16][R10.64+0x10], R105 ;  /* 0x000010690a00d986 */ /* 0x000fe2000c101110 */
[----:B------:R-:W-:Y:S02]  /*7350*/  ISETP.LT.OR P5, PT, R33, 0x19, !P0 ;  /* 0x000000192100780c */ /* 0x000fe400047a1670 */
[----:B------:R-:W-:Y:S01]  /*7360*/  F2FP.SATFINITE.E4M3.F32.PACK_AB_MERGE_C R15, RZ, R18, RZ ;  /* 0x00000012ff0f723e */ /* 0x000fe200048070ff */
[----:B------:R-:W-:Y:S01]  /*7370*/  @!P4 STG.E.U8 desc[UR16][R6.64+0x10], R103 ;  /* 0x000010670600c986 */ /* 0x000fe2000c101110 */
[----:B0-----:R-:W-:-:S02]  /*7380*/  F2FP.SATFINITE.E4M3.F32.PACK_AB_MERGE_C R5, RZ, R100, RZ ;  /* 0x00000064ff05723e */ /* 0x001fc400048070ff */
[C---:B------:R-:W-:Y:S02]  /*7390*/  ISETP.LT.OR P4, PT, R33.reuse, 0x19, !P1 ;  /* 0x000000192100780c */ /* 0x040fe40004f81670 */
[----:B-1----:R-:W-:Y:S01]  /*73a0*/  F2FP.SATFINITE.E4M3.F32.PACK_AB_MERGE_C R13, RZ, R96, RZ ;  /* 0x00000060ff0d723e */ /* 0x002fe200048070ff */
[----:B------:R0:W-:Y:S01]  /*73b0*/  @!P6 STG.E.U8 desc[UR16][R6.64+0x11], R5 ;  /* 0x000011050600e986 */ /* 0x0001e2000c101110 */
[----:B------:R-:W-:-:S03]  /*73c0*/  ISETP.LT.OR P6, PT, R33, 0x1a, !P1 ;  /* 0x0000001a2100780c */ /* 0x000fc60004fc1670 */
[----:B------:R1:W-:Y:S01]  /*73d0*/  @!P2 STG.E.U8 desc[UR16][R10.64+0x19], R13 ;  /* 0x0000190d0a00a986 */ /* 0x0003e2000c101110 */
[----:B------:R-:W-:-:S03]  /*73e0*/  ISETP.LT.OR P2, PT, R33, 0x22, !P0 ;  /* 0x000000222100780c */ /* 0x000fc60004741670 */
[----:B------:R-:W-:Y:S01]  /*73f0*/  @!P5 STG.E.U8 desc[UR16][R10.64+0x18], R101 ;  /* 0x000018650a00d986 */ /* 0x000fe2000c101110 */
[C---:B------:R-:W-:Y:S02]  /*7400*/  ISETP.LT.OR P5, PT, R33.reuse, 0x21, !P0 ;  /* 0x000000212100780c */ /* 0x040fe400047a1670 */
[----:B0-----:R-:W-:Y:S01]  /*7410*/  F2FP.SATFINITE.E4M3.F32.PACK_AB_MERGE_C R5, RZ, R94, RZ ;  /* 0x0000005eff05723e */ /* 0x001fe200048070ff */
[----:B------:R-:W-:Y:S01]  /*7420*/  @!P4 STG.E.U8 desc[UR16][R6.64+0x18], R99 ;  /* 0x000018630600c986 */ /* 0x000fe2000c101110 */
        /* <DEDUP_REMOVED lines=25> */
[C---:B------:R-:W-:Y:S02]  /*75c0*/  ISETP.LT.OR P2, PT, R33.reuse, 0x39, !P0 ;  /* 0x000000392100780c */ /* 0x040fe40004741670 */
[C---:B------:R-:W-:Y:S01]  /*75d0*/  ISETP.LT.OR P0, PT, R33.reuse, 0x3a, !P0 ;  /* 0x0000003a2100780c */ /* 0x040fe20004701670 */
[----:B------:R1:W-:Y:S01]  /*75e0*/  @!P5 STG.E.U8 desc[UR16][R10.64+0x30], R89 ;  /* 0x000030590a00d986 */ /* 0x0003e2000c101110 */
[C---:B------:R-:W-:Y:S02]  /*75f0*/  ISETP.LT.OR P5, PT, R33.reuse, 0x39, !P1 ;  /* 0x000000392100780c */ /* 0x040fe40004fa1670 */
[----:B------:R-:W-:Y:S01]  /*7600*/  ISETP.LT.OR P1, PT, R33, 0x3a, !P1 ;  /* 0x0000003a2100780c */ /* 0x000fe20004f21670 */
[----:B------:R1:W-:Y:S01]  /*7610*/  @!P4 STG.E.U8 desc[UR16][R6.64+0x30], R23 ;  /* 0x000030170600c986 */ /* 0x0003e2000c101110 */
[----:B0-----:R-:W-:-:S05]  /*7620*/  F2FP.SATFINITE.E4M3.F32.PACK_AB_MERGE_C R5, RZ, R20, RZ ;  /* 0x00000014ff05723e */ /* 0x001fca00048070ff */
[----:B------:R1:W-:Y:S04]  /*7630*/  @!P6 STG.E.U8 desc[UR16][R6.64+0x31], R5 ;  /* 0x000031050600e986 */ /* 0x0003e8000c101110 */
[----:B------:R1:W-:Y:S04]  /*7640*/  @!P2 STG.E.U8 desc[UR16][R10.64+0x38], R17 ;  /* 0x000038110a00a986 */ /* 0x0003e8000c101110 */
[----:B------:R1:W-:Y:S04]  /*7650*/  @!P0 STG.E.U8 desc[UR16][R10.64+0x39], R13 ;  /* 0x0000390d0a008986 */ /* 0x0003e8000c101110 */
[----:B------:R1:W-:Y:S04]  /*7660*/  @!P5 STG.E.U8 desc[UR16][R6.64+0x38], R19 ;  /* 0x000038130600d986 */ /* 0x0003e8000c101110 */
[----:B------:R1:W-:Y:S02]  /*7670*/  @!P1 STG.E.U8 desc[UR16][R6.64+0x39], R15 ;  /* 0x0000390f06009986 */ /* 0x0003e4000c101110 */
.L_x_161:
[----:B------:R-:W-:Y:S05]  /*7680*/  BSYNC B0 ;  /* 0x0000000000007941 */ /* 0x000fea0003800000 */
.L_x_31:
[----:B------:R-:W-:Y:S01]  /*7690*/  ULDC UR6, c[0x0][0xc] ;  /* 0x0000030000067ab9 */ /* 0x000fe20000000800 */
[----:B------:R-:W-:Y:S01]  /*76a0*/  ULDC UR7, c[0x0][0x10] ;  /* 0x0000040000077ab9 */ /* 0x000fe20000000800 */
[----:B01---5:R-:W0:Y:S01]  /*76b0*/  LDC R5, c[0x0][0x14] ;  /* 0x00000500ff057b82 */ /* 0x023e220000000800 */
[----:B------:R-:W-:Y:S01]  /*76c0*/  UIMAD.WIDE.U32 UR6, UR6, UR7, URZ ;  /* 0x00000007060672a5 */ /* 0x000fe2000f8e003f */
[----:B------:R-:W-:Y:S01]  /*76d0*/  PRMT R7, RZ, 0x7610, R7 ;  /* 0x00007610ff077816 */ /* 0x000fe20000000007 */
[----:B------:R-:W-:-:S04]  /*76e0*/  IMAD.MOV.U32 R6, RZ, RZ, -0x1 ;  /* 0xffffffffff067424 */ /* 0x000fc800078e00ff */
[----:B0-----:R-:W-:-:S04]  /*76f0*/  IMAD.WIDE.U32 R2, R5, UR6, R2 ;  /* 0x0000000605027c25 */ /* 0x001fc8000f8e0002 */
[----:B------:R-:W-:Y:S01]  /*7700*/  IMAD R5, R5, UR7, RZ ;  /* 0x0000000705057c24 */ /* 0x000fe2000f8e02ff */
[----:B------:R-:W-:Y:S02]  /*7710*/  ULDC.64 UR6, c[0x0][0x650] ;  /* 0x0001940000067ab9 */ /* 0x000fe40000000a00 */
[----:B------:R-:W-:Y:S01]  /*7720*/  ISETP.GE.U32.AND P0, PT, R2, UR6, PT ;  /* 0x0000000602007c0c */ /* 0x000fe2000bf06070 */
[----:B------:R-:W-:Y:S02]  /*7730*/  IMAD.IADD R3, R3, 0x1, R5 ;  /* 0x0000000103037824 */ /* 0x000fe400078e0205 */
[----:B------:R-:W-:-:S03]  /*7740*/  IMAD.MOV.U32 R5, RZ, RZ, -0x1 ;  /* 0xffffffffff057424 */ /* 0x000fc600078e00ff */
[----:B------:R-:W-:-:S13]  /*7750*/  ISETP.GE.U32.AND.EX P0, PT, R3, UR7, PT, P0 ;  /* 0x0000000703007c0c */ /* 0x000fda000bf06100 */
[----:B------:R-:W-:Y:S05]  /*7760*/  @P0 BRA `(.L_x_162) ;  /* 0x0000000400600947 */ /* 0x000fea0003800000 */
[----:B------:R-:W0:Y:S01]  /*7770*/  S2R R20, SR_CTAID.X ;  /* 0x0000000000147919 */ /* 0x000e220000002500 */
[----:B------:R-:W1:Y:S01]  /*7780*/  LDC.64 R14, c[0x0][0x628] ;  /* 0x00018a00ff0e7b82 */ /* 0x000e620000000a00 */
[----:B------:R-:W-:Y:S01]  /*7790*/  ULDC UR6, c[0x0][0x150] ;  /* 0x0000540000067ab9 */ /* 0x000fe20000000800 */
[----:B--234-:R-:W-:Y:S01]  /*77a0*/  IMAD.MOV.U32 R12, RZ, RZ, R2 ;  /* 0x000000ffff0c7224 */ /* 0x01cfe200078e0002 */
[----:B------:R-:W2:Y:S01]  /*77b0*/  S2R R22, SR_CTAID.Y ;  /* 0x0000000000167919 */ /* 0x000ea20000002600 */
[----:B------:R-:W-:-:S04]  /*77c0*/  IMAD.MOV.U32 R13, RZ, RZ, R3 ;  /* 0x000000ffff0d7224 */ /* 0x000fc800078e0003 */
[----:B------:R-:W3:Y:S08]  /*77d0*/  LDC R23, c[0x0][0x144] ;  /* 0x00005100ff177b82 */ /* 0x000ef00000000800 */
[----:B------:R-:W4:Y:S08]  /*77e0*/  LDC R16, c[0x0][0x630] ;  /* 0x00018c00ff107b82 */ /* 0x000f300000000800 */
[----:B------:R-:W2:Y:S01]  /*77f0*/  LDC.64 R18, c[0x0][0x620] ;  /* 0x00018800ff127b82 */ /* 0x000ea20000000a00 */
[----:B-1----:R-:W-:-:S04]  /*7800*/  ISETP.NE.U32.AND P0, PT, R14, RZ, PT ;  /* 0x000000ff0e00720c */ /* 0x002fc80003f05070 */
[----:B------:R-:W-:Y:S02]  /*7810*/  ISETP.NE.AND.EX P0, PT, R15, RZ, PT, P0 ;  /* 0x000000ff0f00720c */ /* 0x000fe40003f05300 */
[----:B0-----:R-:W-:-:S05]  /*7820*/  I2FP.F32.U32 R5, R20 ;  /* 0x0000001400057245 */ /* 0x001fca0000201000 */
[----:B------:R-:W-:-:S04]  /*7830*/  FMUL R5, R5, UR6 ;  /* 0x0000000605057c20 */ /* 0x000fc80008400000 */
[----:B------:R0:W1:Y:S02]  /*7840*/  F2I.U32.TRUNC.NTZ R21, R5 ;  /* 0x0000000500157305 */ /* 0x000064000020f000 */
[----:B---34-:R-:W-:Y:S05]  /*7850*/  @!P0 BRA `(.L_x_163) ;  /* 0x0000000000288947 */ /* 0x018fea0003800000 */
[----:B0-----:R-:W0:Y:S02]  /*7860*/  LDC R5, c[0x0][0x634] ;  /* 0x00018d00ff057b82 */ /* 0x001e240000000800 */
        /* <DEDUP_REMOVED lines=9> */
.L_x_163:
[-CC-:B------:R-:W-:Y:S01]  /*7900*/  SHF.R.U64 R17, R12, R16.reuse, R13.reuse ;  /* 0x000000100c117219 */ /* 0x180fe2000000120d */
[----:B------:R-:W3:Y:S01]  /*7910*/  LDC.64 R28, c[0x0][0x640] ;  /* 0x00019000ff1c7b82 */ /* 0x000ee20000000a00 */
[----:B0-----:R-:W-:Y:S01]  /*7920*/  SHF.R.U32.HI R5, RZ, R16, R13 ;  /* 0x00000010ff057219 */ /* 0x001fe2000001160d */
[----:B-1----:R-:W-:Y:S01]  /*7930*/  IMAD.MOV R21, RZ, RZ, -R21 ;  /* 0x000000ffff157224 */ /* 0x002fe200078e0a15 */
[----:B------:R-:W-:Y:S01]  /*7940*/  IADD3 R11, P0, RZ, -R17, RZ ;  /* 0x80000011ff0b7210 */ /* 0x000fe20007f1e0ff */
[----:B------:R-:W-:Y:S02]  /*7950*/  ULDC UR6, c[0x0][0x154] ;  /* 0x0000550000067ab9 */ /* 0x000fe40000000800 */
[----:B------:R-:W-:Y:S02]  /*7960*/  IMAD R23, R23, R21, R20 ;  /* 0x0000001517177224 */ /* 0x000fe400078e0214 */
[----:B------:R-:W0:Y:S01]  /*7970*/  LDC R12, c[0x0][0x618] ;  /* 0x00018600ff0c7b82 */ /* 0x000e220000000800 */
[----:B------:R-:W-:-:S02]  /*7980*/  IMAD.X R5, RZ, RZ, ~R5, P0 ;  /* 0x000000ffff057224 */ /* 0x000fc400000e0e05 */
[----:B--2---:R-:W-:-:S04]  /*7990*/  IMAD.WIDE.U32 R6, R11, R18, R2 ;  /* 0x000000120b067225 */ /* 0x004fc800078e0002 */
[----:B------:R-:W-:Y:S01]  /*79a0*/  IMAD R10, R5, R18, RZ ;  /* 0x00000012050a7224 */ /* 0x000fe200078e02ff */
[----:B------:R-:W1:Y:S03]  /*79b0*/  LDC R24, c[0x0][0x608] ;  /* 0x00018200ff187b82 */ /* 0x000e660000000800 */
[----:B------:R-:W-:Y:S02]  /*79c0*/  IMAD R5, R11, R19, R10 ;  /* 0x000000130b057224 */ /* 0x000fe400078e020a */
[----:B------:R-:W-:Y:S02]  /*79d0*/  IMAD.MOV.U32 R11, RZ, RZ, 0x1 ;  /* 0x00000001ff0b7424 */ /* 0x000fe400078e00ff */
[----:B------:R-:W-:Y:S01]  /*79e0*/  IMAD.IADD R5, R7, 0x1, R5 ;  /* 0x0000000107057824 */ /* 0x000fe200078e0205 */
[----:B------:R-:W2:Y:S01]  /*79f0*/  LDC R26, c[0x0][0x658] ;  /* 0x00019600ff1a7b82 */ /* 0x000ea20000000800 */
[----:B------:R-:W-:-:S02]  /*7a00*/  I2FP.F32.U32 R7, R22 ;  /* 0x0000001600077245 */ /* 0x000fc40000201000 */
[----:B---3--:R-:W-:-:S03]  /*7a10*/  ISETP.NE.U32.AND P0, PT, R28, RZ, PT ;  /* 0x000000ff1c00720c */ /* 0x008fc60003f05070 */
[----:B------:R-:W-:Y:S01]  /*7a20*/  FMUL R10, R7, UR6 ;  /* 0x00000006070a7c20 */ /* 0x000fe20008400000 */
[----:B------:R-:W-:Y:S01]  /*7a30*/  ISETP.NE.AND.EX P0, PT, R29, RZ, PT, P0 ;  /* 0x000000ff1d00720c */ /* 0x000fe20003f05300 */
[----:B------:R-:W3:Y:S01]  /*7a40*/  LDC R21, c[0x0][0x148] ;  /* 0x00005200ff157b82 */ /* 0x000ee20000000800 */
[-CC-:B0-----:R-:W-:Y:S01]  /*7a50*/  SHF.R.U64 R16, R6, R12.reuse, R5.reuse ;  /* 0x0000000c06107219 */ /* 0x181fe20000001205 */
[----:B------:R0:W4:Y:S01]  /*7a60*/  F2I.U32.TRUNC.NTZ R18, R10 ;  /* 0x0000000a00127305 */ /* 0x000122000020f000 */
[----:B------:R-:W-:Y:S01]  /*7a70*/  SHF.R.U32.HI R5, RZ, R12, R5 ;  /* 0x0000000cff057219 */ /* 0x000fe20000011605 */
[----:B------:R-:W-:-:S04]  /*7a80*/  IMAD.MOV.U32 R7, RZ, RZ, -0x1 ;  /* 0xffffffffff077424 */ /* 0x000fc800078e00ff */
[----:B------:R-:W0:Y:S01]  /*7a90*/  LDC R20, c[0x0][0x600] ;  /* 0x00018000ff147b82 */ /* 0x000e220000000800 */
[-CC-:B-1----:R-:W-:Y:S02]  /*7aa0*/  SHF.R.U64 R14, R16, R24.reuse, R5.reuse ;  /* 0x00000018100e7219 */ /* 0x182fe40000001205 */
[----:B------:R-:W-:-:S05]  /*7ab0*/  SHF.R.U32.HI R5, RZ, R24, R5 ;  /* 0x00000018ff057219 */ /* 0x000fca0000011605 */
[----:B------:R-:W1:Y:S01]  /*7ac0*/  LDC R27, c[0x0][0x648] ;  /* 0x00019200ff1b7b82 */ /* 0x000e620000000800 */
[-C--:B--2---:R-:W-:Y:S02]  /*7ad0*/  SHF.L.U32 R6, R7, R26.reuse, RZ ;  /* 0x0000001a07067219 */ /* 0x084fe400000006ff */
[-CC-:B------:R-:W-:Y:S02]  /*7ae0*/  SHF.R.U64 R19, R14, R26.reuse, R5.reuse ;  /* 0x0000001a0e137219 */ /* 0x180fe40000001205 */
[----:B------:R-:W-:Y:S02]  /*7af0*/  SHF.R.U32.HI R7, RZ, R26, R5 ;  /* 0x0000001aff077219 */ /* 0x000fe40000011605 */
[----:B------:R-:W-:Y:S01]  /*7b00*/  LOP3.LUT R25, RZ, R6, RZ, 0x33, !PT ;  /* 0x00000006ff197212 */ /* 0x000fe200078e33ff */
[----:B------:R-:W2:Y:S01]  /*7b10*/  LDC R30, c[0x0][0x638] ;  /* 0x00018e00ff1e7b82 */ /* 0x000ea20000000800 */
[----:B------:R-:W-:Y:S01]  /*7b20*/  SHF.L.U32 R26, R11, R26, RZ ;  /* 0x0000001a0b1a7219 */ /* 0x000fe200000006ff */
[----:B------:R-:W-:-:S06]  /*7b30*/  IMAD.MOV.U32 R6, RZ, RZ, R19 ;  /* 0x000000ffff067224 */ /* 0x000fcc00078e0013 */
[----:B------:R-:W0:Y:S01]  /*7b40*/  LDC R31, c[0x0][0x610] ;  /* 0x00018400ff1f7b82 */ /* 0x000e220000000800 */
[----:B----4-:R-:W-:Y:S05]  /*7b50*/  @!P0 BRA `(.L_x_164) ;  /* 0x0000000000288947 */ /* 0x010fea0003800000 */
[----:B------:R-:W4:Y:S02]  /*7b60*/  LDC R6, c[0x0][0x64c] ;  /* 0x00019300ff067b82 */ /* 0x000f240000000800 */
[----:B----4-:R-:W-:-:S05]  /*7b70*/  IADD3 R5, P0, R19, R6, RZ ;  /* 0x0000000613057210 */ /* 0x010fca0007f1e0ff */
[----:B------:R-:W-:-:S04]  /*7b80*/  IMAD.X R15, RZ, RZ, R7, P0 ;  /* 0x000000ffff0f7224 */ /* 0x000fc800000e0607 */
[----:B------:R-:W-:-:S04]  /*7b90*/  IMAD.WIDE.U32 R6, R15, R28, RZ ;  /* 0x0000001c0f067225 */ /* 0x000fc800078e00ff */
[----:B0-----:R-:W-:-:S04]  /*7ba0*/  IMAD.WIDE.U32 R10, P0, R5, R29, R6 ;  /* 0x0000001d050a7225 */ /* 0x001fc80007800006 */
[----:B------:R-:W-:-:S04]  /*7bb0*/  IMAD.WIDE.U32 R6, R5, R28, RZ ;  /* 0x0000001c05067225 */ /* 0x000fc800078e00ff */
[----:B------:R-:W-:Y:S01]  /*7bc0*/  IMAD.X R13, RZ, RZ, RZ, P0 ;  /* 0x000000ffff0d7224 */ /* 0x000fe200000e06ff */
[----:B------:R-:W-:Y:S01]  /*7bd0*/  IADD3 RZ, P0, R7, R10, RZ ;  /* 0x0000000a07ff7210 */ /* 0x000fe20007f1e0ff */
[----:B------:R-:W-:-:S04]  /*7be0*/  IMAD.MOV.U32 R12, RZ, RZ, R11 ;  /* 0x000000ffff0c7224 */ /* 0x000fc800078e000b */
[----:B------:R-:W-:-:S08]  /*7bf0*/  IMAD.WIDE.U32.X R6, R15, R29, R12, P0 ;  /* 0x0000001d0f067225 */ /* 0x000fd000000e040c */
.L_x_164:
[----:B-1----:R-:W-:Y:S01]  /*7c00*/  SHF.R.U64 R5, R6, R27, R7 ;  /* 0x0000001b06057219 */ /* 0x002fe20000001207 */
[----:B0-----:R-:W-:Y:S01]  /*7c10*/  VIADD R7, R20, 0xffffffff ;  /* 0xffffffff14077836 */ /* 0x001fe20000000000 */
[----:B------:R-:W-:Y:S01]  /*7c20*/  LOP3.LUT R32, R14, R25, RZ, 0xc0, !PT ;  /* 0x000000190e207212 */ /* 0x000fe200078ec0ff */
[----:B------:R-:W-:Y:S02]  /*7c30*/  IMAD.MOV R18, RZ, RZ, -R18 ;  /* 0x000000ffff127224 */ /* 0x000fe400078e0a12 */
[----:B------:R-:W-:Y:S01]  /*7c40*/  IMAD.MOV R6, RZ, RZ, -R5 ;  /* 0x000000ffff067224 */ /* 0x000fe200078e0a05 */
[----:B------:R-:W-:Y:S01]  /*7c50*/  LOP3.LUT R16, R16, R7, RZ, 0xc0, !PT ;  /* 0x0000000710107212 */ /* 0x000fe200078ec0ff */
[----:B------:R-:W-:Y:S02]  /*7c60*/  IMAD R32, R26, R5, R32 ;  /* 0x000000051a207224 */ /* 0x000fe400078e0220 */
[----:B---3--:R-:W-:Y:S02]  /*7c70*/  @P3 IMAD R23, R21, R18, R22 ;  /* 0x0000001215173224 */ /* 0x008fe400078e0216 */
[----:B--2---:R-:W-:-:S02]  /*7c80*/  IMAD R5, R6, R30, R19 ;  /* 0x0000001e06057224 */ /* 0x004fc400078e0213 */
[----:B------:R-:W-:Y:S02]  /*7c90*/  IMAD R32, R32, R31, R23 ;  /* 0x0000001f20207224 */ /* 0x000fe400078e0217 */
[----:B------:R-:W-:Y:S02]  /*7ca0*/  IMAD R5, R5, R20, R16 ;  /* 0x0000001405057224 */ /* 0x000fe400078e0210 */
[----:B------:R-:W-:-:S03]  /*7cb0*/  IMAD.MOV.U32 R7, RZ, RZ, 0x1 ;  /* 0x00000001ff077424 */ /* 0x000fc600078e00ff */
[----:B------:R-:W-:Y:S02]  /*7cc0*/  SEL R6, R5, R32, !P3 ;  /* 0x0000002005067207 */ /* 0x000fe40005800000 */
[----:B------:R-:W-:Y:S01]  /*7cd0*/  SEL R32, R32, R5, !P3 ;  /* 0x0000000520207207 */ /* 0x000fe20005800000 */
[----:B------:R-:W-:-:S07]  /*7ce0*/  IMAD.MOV.U32 R5, RZ, RZ, R17 ;  /* 0x000000ffff057224 */ /* 0x000fce00078e0011 */
.L_x_162:
[----:B------:R-:W-:Y:S01]  /*7cf0*/  UIADD3 UR5, UR9, UR5, URZ ;  /* 0x0000000509057290 */ /* 0x000fe2000fffe03f */
[----:B------:R-:W-:Y:S01]  /*7d00*/  LOP3.LUT P0, RZ, R7, 0xff, RZ, 0xc0, !PT ;  /* 0x000000ff07ff7812 */ /* 0x000fe2000780c0ff */
[----:B------:R-:W-:Y:S02]  /*7d10*/  IMAD.MOV.U32 R7, RZ, RZ, R32 ;  /* 0x000000ffff077224 */ /* 0x000fe400078e0020 */
[----:B------:R-:W-:Y:S02]  /*7d20*/  USHF.R.U32.HI UR6, URZ, 0x2, UR5 ;  /* 0x000000023f067899 */ /* 0x000fe40008011605 */
[----:B------:R-:W-:Y:S02]  /*7d30*/  UISETP.GT.U32.AND UP1, UPT, UR5, 0x3, UPT ;  /* 0x000000030500788c */ /* 0x000fe4000bf24070 */
[----:B------:R-:W-:Y:S02]  /*7d40*/  ULOP3.LUT UR6, UR6, 0x1, URZ, 0xc0, !UPT ;  /* 0x0000000106067892 */ /* 0x000fe4000f8ec03f */
[----:B------:R-:W-:-:S02]  /*7d50*/  UISETP.LT.U32.AND UP1, UPT, UR9, 0x4, UP1 ;  /* 0x000000040900788c */ /* 0x000fc40008f21070 */
[----:B------:R-:W-:Y:S02]  /*7d60*/  UISETP.NE.U32.AND UP0, UPT, UR6, 0x1, UPT ;  /* 0x000000010600788c */ /* 0x000fe4000bf05070 */
[----:B------:R-:W-:Y:S02]  /*7d70*/  USEL UR7, URZ, 0x1, !UP1 ;  /* 0x000000013f077887 */ /* 0x000fe4000c800000 */
[----:B------:R-:W-:Y:S02]  /*7d80*/  UISETP.GT.U32.AND UP0, UPT, UR9, 0x3, !UP0 ;  /* 0x000000030900788c */ /* 0x000fe4000c704070 */
[----:B------:R-:W-:Y:S02]  /*7d90*/  ULOP3.LUT UR5, UR5, 0x3, URZ, 0xc0, !UPT ;  /* 0x0000000305057892 */ /* 0x000fe4000f8ec03f */
[----:B------:R-:W-:-:S04]  /*7da0*/  USEL UR6, URZ, 0x1, !UP0 ;  /* 0x000000013f067887 */ /* 0x000fc8000c000000 */
[----:B------:R-:W-:Y:S01]  /*7db0*/  ULOP3.LUT UR4, UR6, UR4, UR7, 0x96, !UPT ;  /* 0x0000000406047292 */ /* 0x000fe2000f8e9607 */
[----:B------:R-:W-:Y:S11]  /*7dc0*/  @P0 BRA `(.L_x_165) ;  /* 0xffffff9000540947 */ /* 0x000ff6000383ffff */
[----:B------:R-:W-:Y:S05]  /*7dd0*/  EXIT ;  /* 0x000000000000794d */ /* 0x000fea0003800000 */
.L_x_3:
[----:B0-----:R-:W-:Y:S01]  /*7de0*/  ULDC.64 UR4, c[0x0][0x650] ;  /* 0x0001940000047ab9 */ /* 0x001fe20000000a00 */
        /* <DEDUP_REMOVED lines=25> */
.L_x_167:
[--C-:B------:R-:W-:Y:S01]  /*7f80*/  SHF.R.U64 R16, R14, R18, R15.reuse ;  /* 0x000000120e107219 */ /* 0x100fe2000000120f */
[----:B------:R-:W0:Y:S01]  /*7f90*/  LDC R22, c[0x0][0x618] ;  /* 0x00018600ff167b82 */ /* 0x000e220000000800 */
[----:B------:R-:W-:Y:S01]  /*7fa0*/  I2FP.F32.U32 R7, R8 ;  /* 0x0000000800077245 */ /* 0x000fe20000201000 */
[----:B------:R-:W-:Y:S01]  /*7fb0*/  ULDC UR4, c[0x0][0x150] ;  /* 0x0000540000047ab9 */ /* 0x000fe20000000800 */
[----:B------:R-:W-:Y:S02]  /*7fc0*/  SHF.R.U32.HI R6, RZ, R18, R15 ;  /* 0x00000012ff067219 */ /* 0x000fe4000001160f */
[----:B------:R-:W-:Y:S01]  /*7fd0*/  IADD3 R9, P0, RZ, -R16, RZ ;  /* 0x80000010ff097210 */ /* 0x000fe20007f1e0ff */
[----:B------:R-:W-:Y:S01]  /*7fe0*/  FMUL R13, R7, UR4 ;  /* 0x00000004070d7c20 */ /* 0x000fe20008400000 */
[----:B------:R-:W-:Y:S01]  /*7ff0*/  ULDC UR4, c[0x0][0x154] ;  /* 0x0000550000047ab9 */ /* 0x000fe20000000800 */
[----:B------:R-:W1:Y:S02]  /*8000*/  LDC.64 R24, c[0x0][0x640] ;  /* 0x00019000ff187b82 */ /* 0x000e640000000a00 */
[----:B------:R-:W-:-:S02]  /*8010*/  IMAD.X R11, RZ, RZ, ~R6, P0 ;  /* 0x000000ffff0b7224 */ /* 0x000fc400000e0e06 */
[----:B------:R-:W2:Y:S01]  /*8020*/  F2I.U32.TRUNC.NTZ R13, R13 ;  /* 0x0000000d000d7305 */ /* 0x000ea2000020f000 */
[----:B------:R-:W-:-:S03]  /*8030*/  IMAD.WIDE.U32 R6, R9, R20, R2 ;  /* 0x0000001409067225 */ /* 0x000fc600078e0002 */
[----:B------:R-:W3:Y:S01]  /*8040*/  LDC R15, c[0x0][0x144] ;  /* 0x00005100ff0f7b82 */ /* 0x000ee20000000800 */
[----:B------:R-:W-:-:S04]  /*8050*/  IMAD R12, R11, R20, RZ ;  /* 0x000000140b0c7224 */ /* 0x000fc800078e02ff */
[----:B------:R-:W-:Y:S02]  /*8060*/  IMAD R9, R9, R21, R12 ;  /* 0x0000001509097224 */ /* 0x000fe400078e020c */
[----:B------:R-:W-:Y:S01]  /*8070*/  IMAD.MOV.U32 R12, RZ, RZ, -0x1 ;  /* 0xffffffffff0c7424 */ /* 0x000fe200078e00ff */
[----:B------:R-:W4:Y:S01]  /*8080*/  LDC R18, c[0x0][0x608] ;  /* 0x00018200ff127b82 */ /* 0x000f220000000800 */
[----:B------:R-:W-:Y:S01]  /*8090*/  IMAD.IADD R7, R7, 0x1, R9 ;  /* 0x0000000107077824 */ /* 0x000fe200078e0209 */
[----:B------:R-:W-:-:S04]  /*80a0*/  I2FP.F32.U32 R9, R10 ;  /* 0x0000000a00097245 */ /* 0x000fc80000201000 */
[-C--:B0-----:R-:W-:Y:S01]  /*80b0*/  SHF.R.U64 R14, R6, R22.reuse, R7 ;  /* 0x00000016060e7219 */ /* 0x081fe20000001207 */
[----:B--2---:R-:W-:Y:S01]  /*80c0*/  IMAD.MOV R6, RZ, RZ, -R13 ;  /* 0x000000ffff067224 */ /* 0x004fe200078e0a0d */
[----:B------:R-:W0:Y:S01]  /*80d0*/  LDC R11, c[0x0][0x658] ;  /* 0x00019600ff0b7b82 */ /* 0x000e220000000800 */
[----:B-1----:R-:W-:Y:S01]  /*80e0*/  ISETP.NE.U32.AND P0, PT, R24, RZ, PT ;  /* 0x000000ff1800720c */ /* 0x002fe20003f05070 */
[----:B------:R-:W-:Y:S01]  /*80f0*/  FMUL R9, R9, UR4 ;  /* 0x0000000409097c20 */ /* 0x000fe20008400000 */
[----:B------:R-:W-:Y:S02]  /*8100*/  SHF.R.U32.HI R7, RZ, R22, R7 ;  /* 0x00000016ff077219 */ /* 0x000fe40000011607 */
[----:B------:R-:W-:-:S03]  /*8110*/  ISETP.NE.AND.EX P0, PT, R25, RZ, PT, P0 ;  /* 0x000000ff1900720c */ /* 0x000fc60003f05300 */
[----:B------:R-:W1:Y:S01]  /*8120*/  LDC R21, c[0x0][0x148] ;  /* 0x00005200ff157b82 */ /* 0x000e620000000800 */
[----:B---3--:R-:W-:Y:S02]  /*8130*/  IMAD R22, R15, R6, R8 ;  /* 0x000000060f167224 */ /* 0x008fe400078e0208 */
[----:B------:R-:W-:-:S05]  /*8140*/  IMAD.MOV.U32 R8, RZ, RZ, 0x1 ;  /* 0x00000001ff087424 */ /* 0x000fca00078e00ff */
[----:B------:R-:W2:Y:S01]  /*8150*/  LDC R20, c[0x0][0x600] ;  /* 0x00018000ff147b82 */ /* 0x000ea20000000800 */
[-CC-:B----4-:R-:W-:Y:S02]  /*8160*/  SHF.R.U64 R17, R14, R18.reuse, R7.reuse ;  /* 0x000000120e117219 */ /* 0x190fe40000001207 */
[----:B------:R-:W-:Y:S02]  /*8170*/  SHF.R.U32.HI R6, RZ, R18, R7 ;  /* 0x00000012ff067219 */ /* 0x000fe40000011607 */
[----:B------:R3:W4:Y:S03]  /*8180*/  F2I.U32.TRUNC.NTZ R18, R9 ;  /* 0x0000000900127305 */ /* 0x000726000020f000 */
[----:B------:R-:W1:Y:S01]  /*8190*/  LDC R23, c[0x0][0x648] ;  /* 0x00019200ff177b82 */ /* 0x000e620000000800 */
[-C--:B0-----:R-:W-:Y:S02]  /*81a0*/  SHF.R.U64 R19, R17, R11.reuse, R6 ;  /* 0x0000000b11137219 */ /* 0x081fe40000001206 */
[----:B------:R-:W-:-:S02]  /*81b0*/  SHF.L.U32 R12, R12, R11, RZ ;  /* 0x0000000b0c0c7219 */ /* 0x000fc400000006ff */
[-C--:B------:R-:W-:Y:S01]  /*81c0*/  SHF.R.U32.HI R7, RZ, R11.reuse, R6 ;  /* 0x0000000bff077219 */ /* 0x080fe20000011606 */
[----:B------:R-:W-:Y:S01]  /*81d0*/  IMAD.MOV.U32 R6, RZ, RZ, R19 ;  /* 0x000000ffff067224 */ /* 0x000fe200078e0013 */
[----:B------:R-:W-:Y:S01]  /*81e0*/  SHF.L.U32 R27, R8, R11, RZ ;  /* 0x0000000b081b7219 */ /* 0x000fe200000006ff */
[----:B------:R-:W0:Y:S01]  /*81f0*/  LDC R26, c[0x0][0x638] ;  /* 0x00018e00ff1a7b82 */ /* 0x000e220000000800 */
[----:B------:R-:W-:-:S07]  /*8200*/  LOP3.LUT R28, RZ, R12, RZ, 0x33, !PT ;  /* 0x0000000cff1c7212 */ /* 0x000fce00078e33ff */
[----:B------:R-:W0:Y:S01]  /*8210*/  LDC R29, c[0x0][0x610] ;  /* 0x00018400ff1d7b82 */ /* 0x000e220000000800 */
[----:B---34-:R-:W-:Y:S05]  /*8220*/  @!P0 BRA `(.L_x_168) ;  /* 0x0000000000288947 */ /* 0x018fea0003800000 */
        /* <DEDUP_REMOVED lines=10> */
.L_x_168:
[----:B-1----:R-:W-:Y:S01]  /*82d0*/  SHF.R.U64 R7, R6, R23, R7 ;  /* 0x0000001706077219 */ /* 0x002fe20000001207 */
[----:B--2---:R-:W-:Y:S01]  /*82e0*/  VIADD R9, R20, 0xffffffff ;  /* 0xffffffff14097836 */ /* 0x004fe20000000000 */
[----:B------:R-:W-:Y:S01]  /*82f0*/  LOP3.LUT R6, R17, R28, RZ, 0xc0, !PT ;  /* 0x0000001c11067212 */ /* 0x000fe200078ec0ff */
[----:B------:R-:W-:Y:S02]  /*8300*/  IMAD.MOV R18, RZ, RZ, -R18 ;  /* 0x000000ffff127224 */ /* 0x000fe400078e0a12 */
[----:B------:R-:W-:Y:S02]  /*8310*/  IMAD.MOV R8, RZ, RZ, -R7 ;  /* 0x000000ffff087224 */ /* 0x000fe400078e0a07 */
[----:B------:R-:W-:Y:S01]  /*8320*/  IMAD R11, R27, R7, R6 ;  /* 0x000000071b0b7224 */ /* 0x000fe200078e0206 */
[----:B------:R-:W-:Y:S01]  /*8330*/  LOP3.LUT R7, R14, R9, RZ, 0xc0, !PT ;  /* 0x000000090e077212 */ /* 0x000fe200078ec0ff */
[----:B------:R-:W-:Y:S02]  /*8340*/  @P3 IMAD R22, R21, R18, R10 ;  /* 0x0000001215163224 */ /* 0x000fe400078e020a */
[----:B0-----:R-:W-:-:S02]  /*8350*/  IMAD R6, R8, R26, R19 ;  /* 0x0000001a08067224 */ /* 0x001fc400078e0213 */
[----:B------:R-:W-:Y:S02]  /*8360*/  IMAD R11, R11, R29, R22 ;  /* 0x0000001d0b0b7224 */ /* 0x000fe400078e0216 */
[----:B------:R-:W-:Y:S02]  /*8370*/  IMAD R6, R6, R20, R7 ;  /* 0x0000001406067224 */ /* 0x000fe400078e0207 */
[----:B------:R-:W-:-:S03]  /*8380*/  IMAD.MOV.U32 R8, RZ, RZ, 0x1 ;  /* 0x00000001ff087424 */ /* 0x000fc600078e00ff */
[----:B------:R-:W-:Y:S02]  /*8390*/  SEL R15, R6, R11, !P3 ;  /* 0x0000000b060f7207 */ /* 0x000fe40005800000 */
[----:B------:R-:W-:Y:S01]  /*83a0*/  SEL R11, R11, R6, !P3 ;  /* 0x000000060b0b7207 */ /* 0x000fe20005800000 */
[----:B------:R-:W-:Y:S01]  /*83b0*/  IMAD.MOV.U32 R6, RZ, RZ, R16 ;  /* 0x000000ffff067224 */ /* 0x000fe200078e0010 */
[----:B------:R-:W-:-:S07]  /*83c0*/  PRMT R7, R8, 0x7610, R7 ;  /* 0x0000761008077816 */ /* 0x000fce0000000007 */
.L_x_166:
[----:B------:R-:W-:-:S08]  /*83d0*/  NOP ;  /* 0x0000000000007918 */ /* 0x000fd00000000000 */
[----:B------:R-:W0:-:S00]  /*83e0*/  USETMAXREG.DEALLOC.CTAPOOL 0x28 ;  /* 0x00000028000079c8 */ /* 0x000e0000080e0500 */
[----:B0-----:R-:W-:-:S13]  /*83f0*/  ISETP.NE.AND P0, PT, R5, RZ, PT ;  /* 0x000000ff0500720c */ /* 0x001fda0003f05270 */
[----:B------:R-:W-:Y:S05]  /*8400*/  @P0 EXIT ;  /* 0x000000000000094d */ /* 0x000fea0003800000 */
[----:B------:R-:W-:Y:S01]  /*8410*/  LOP3.LUT P0, RZ, R7, 0xff, RZ, 0xc0, !PT ;  /* 0x000000ff07ff7812 */ /* 0x000fe2000780c0ff */
[----:B------:R-:W-:Y:S02]  /*8420*/  IMAD.MOV.U32 R12, RZ, RZ, 0x1 ;  /* 0x00000001ff0c7424 */ /* 0x000fe400078e00ff */
[----:B------:R-:W-:-:S10]  /*8430*/  IMAD.MOV.U32 R5, RZ, RZ, RZ ;  /* 0x000000ffff057224 */ /* 0x000fd400078e00ff */
[----:B------:R-:W-:Y:S05]  /*8440*/  @!P0 BRA `(.L_x_169) ;  /* 0x0000000c00348947 */ /* 0x000fea0003800000 */
[----:B------:R-:W0:Y:S01]  /*8450*/  LDC R5, c[0x0][0x28c] ;  /* 0x0000a300ff057b82 */ /* 0x000e220000000800 */
[----:B------:R-:W-:Y:S01]  /*8460*/  ULDC UR5, c[0x0][0x600] ;  /* 0x0001800000057ab9 */ /* 0x000fe20000000800 */
[----:B------:R-:W-:Y:S01]  /*8470*/  ULDC UR4, c[0x0][0xc] ;  /* 0x0000030000047ab9 */ /* 0x000fe20000000800 */
[----:B------:R-:W-:Y:S01]  /*8480*/  UIADD3 UR16, UR5, -0x1, URZ ;  /* 0xffffffff05107890 */ /* 0x000fe2000fffe03f */
[C---:B------:R-:W-:Y:S01]  /*8490*/  LOP3.LUT P4, RZ, R0.reuse, 0x7f, RZ, 0xc0, !PT ;  /* 0x0000007f00ff7812 */ /* 0x040fe2000788c0ff */
[----:B------:R-:W-:Y:S01]  /*84a0*/  ULDC UR6, c[0x0][0x658] ;  /* 0x0001960000067ab9 */ /* 0x000fe20000000800 */
[----:B------:R-:W-:Y:S01]  /*84b0*/  ULDC UR5, c[0x0][0x10] ;  /* 0x0000040000057ab9 */ /* 0x000fe20000000800 */
[----:B------:R-:W-:Y:S01]  /*84c0*/  UMOV UR7, 0xffffffff ;  /* 0xffffffff00077882 */ /* 0x000fe20000000000 */
[----:B------:R-:W-:Y:S01]  /*84d0*/  UMOV UR8, 0x1 ;  /* 0x0000000100087882 */ /* 0x000fe20000000000 */
[----:B------:R-:W-:Y:S01]  /*84e0*/  UIMAD.WIDE.U32 UR4, UR4, UR5, URZ ;  /* 0x00000005040472a5 */ /* 0x000fe2000f8e003f */
[----:B------:R-:W-:Y:S01]  /*84f0*/  LOP3.LUT P0, RZ, R0, 0x1f, RZ, 0xc0, !PT ;  /* 0x0000001f00ff7812 */ /* 0x000fe2000780c0ff */
[----:B------:R-:W-:Y:S01]  /*8500*/  USHF.L.U32 UR7, UR7, UR6, URZ ;  /* 0x0000000607077299 */ /* 0x000fe2000800063f */
[----:B------:R-:W-:Y:S01]  /*8510*/  BSSY B0, `(.L_x_169) ;  /* 0x00000c0000007945 */ /* 0x000fe20003800000 */
[----:B------:R-:W-:Y:S01]  /*8520*/  USHF.L.U32 UR18, UR8, UR6, URZ ;  /* 0x0000000608127299 */ /* 0x000fe2000800063f */
[----:B------:R-:W-:Y:S01]  /*8530*/  IMAD.MOV.U32 R14, RZ, RZ, 0x1 ;  /* 0x00000001ff0e7424 */ /* 0x000fe200078e00ff */
[----:B------:R-:W-:Y:S01]  /*8540*/  LOP3.LUT R17, R4, 0x2, RZ, 0xfc, !PT ;  /* 0x0000000204117812 */ /* 0x000fe200078efcff */
[----:B------:R-:W-:Y:S01]  /*8550*/  ULDC UR6, c[0x0][0x14] ;  /* 0x0000050000067ab9 */ /* 0x000fe20000000800 */
[----:B------:R-:W-:Y:S01]  /*8560*/  PLOP3.LUT P0, PT, P0, P4, PT, 0x8a, 0x0 ;  /* 0x000000000000781c */ /* 0x000fe20000709172 */
[----:B------:R-:W-:Y:S01]  /*8570*/  UIMAD.WIDE.U32 UR20, UR4, UR6, URZ ;  /* 0x00000006041472a5 */ /* 0x000fe2000f8e003f */
[----:B------:R-:W-:Y:S01]  /*8580*/  IMAD.MOV.U32 R12, RZ, RZ, 0x1 ;  /* 0x00000001ff0c7424 */ /* 0x000fe200078e00ff */
[----:B------:R-:W-:-:S02]  /*8590*/  UIMAD UR13, UR5, UR6, URZ ;  /* 0x00000006050d72a4 */ /* 0x000fc4000f8e023f */
[----:B------:R-:W-:Y:S01]  /*85a0*/  ULOP3.LUT UR17, URZ, UR7, URZ, 0x33, !UPT ;  /* 0x000000073f117292 */ /* 0x000fe2000f8e333f */
[----:B0-----:R-:W-:Y:S01]  /*85b0*/  VIADD R5, R5, 0x3f ;  /* 0x0000003f05057836 */ /* 0x001fe20000000000 */
[----:B------:R-:W-:Y:S01]  /*85c0*/  UIADD3 UR13, UR21, UR13, URZ ;  /* 0x0000000d150d7290 */ /* 0x000fe2000fffe03f */
[----:B------:R-:W-:-:S03]  /*85d0*/  ULDC.64 UR22, c[0x0][0x198] ;  /* 0x0000660000167ab9 */ /* 0x000fc60000000a00 */
[----:B------:R-:W-:-:S04]  /*85e0*/  SHF.R.S32.HI R8, RZ, 0x1f, R5 ;  /* 0x0000001fff087819 */ /* 0x000fc80000011405 */
[----:B------:R-:W-:Y:S01]  /*85f0*/  LEA.HI R8, R8, R5, RZ, 0x6 ;  /* 0x0000000508087211 */ /* 0x000fe200078f30ff */
[----:B------:R-:W-:-:S03]  /*8600*/  IMAD.MOV.U32 R5, RZ, RZ, RZ ;  /* 0x000000ffff057224 */ /* 0x000fc600078e00ff */
[----:B------:R-:W-:-:S05]  /*8610*/  SHF.R.S32.HI R16, RZ, 0x6, R8 ;  /* 0x00000006ff107819 */ /* 0x000fca0000011408 */
[----:B------:R-:W-:-:S07]  /*8620*/  VIADD R13, R16, 0x1 ;  /* 0x00000001100d7836 */ /* 0x000fce0000000000 */
.L_x_181:
[----:B------:R-:W-:-:S03]  /*8630*/  UMOV UR4, 0xffffffff ;  /* 0xffffffff00047882 */ /* 0x000fc60000000000 */
[----:B------:R-:W-:Y:S05]  /*8640*/  BRA.DIV UR4, `(.L_x_170) ;  /* 0x0000000e04a47947 */ /* 0x000fea000b800000 */
[----:B------:R-:W-:-:S13]  /*8650*/  ELECT P1, URZ, PT ;  /* 0x00000000003f782f */ /* 0x000fda0003820000 */
.L_x_192:
[----:B------:R-:W0:Y:S01]  /*8660*/  LDC R0, c[0x0][0x28c] ;  /* 0x0000a300ff007b82 */ /* 0x000e220000000800 */
[----:B------:R-:W-:Y:S01]  /*8670*/  BSSY B1, `(.L_x_171) ;  /* 0x0000037000017945 */ /* 0x000fe20003800000 */
[----:B0-----:R-:W-:-:S13]  /*8680*/  ISETP.LT.OR P1, PT, R0, 0x1, !P1 ;  /* 0x000000010000780c */ /* 0x001fda0004f21670 */
[----:B------:R-:W-:Y:S05]  /*8690*/  @P1 BRA `(.L_x_172) ;  /* 0x0000000000d01947 */ /* 0x000fea0003800000 */
[----:B------:R-:W-:Y:S02]  /*86a0*/  IMAD.SHL.U32 R15, R15, 0x40, RZ ;  /* 0x000000400f0f7824 */ /* 0x000fe400078e00ff */
[----:B------:R-:W-:Y:S02]  /*86b0*/  IMAD.SHL.U32 R11, R11, 0x100, RZ ;  /* 0x000001000b0b7824 */ /* 0x000fe400078e00ff */
[----:B------:R-:W-:Y:S02]  /*86c0*/  IMAD.MOV.U32 R20, RZ, RZ, RZ ;  /* 0x000000ffff147224 */ /* 0x000fe400078e00ff */
[----:B------:R-:W-:Y:S02]  /*86d0*/  IMAD.MOV.U32 R0, RZ, RZ, R13 ;  /* 0x000000ffff007224 */ /* 0x000fe400078e000d */
[----:B------:R-:W-:Y:S02]  /*86e0*/  IMAD.MOV.U32 R7, RZ, RZ, R12 ;  /* 0x000000ffff077224 */ /* 0x000fe400078e000c */
[----:B------:R-:W-:-:S07]  /*86f0*/  IMAD.MOV.U32 R8, RZ, RZ, R5 ;  /* 0x000000ffff087224 */ /* 0x000fce00078e0005 */
.L_x_176:
[----:B------:R-:W0:Y:S01]  /*8700*/  S2R R10, SR_CgaCtaId ;  /* 0x00000000000a7919 */ /* 0x000e220000008800 */
[----:B------:R-:W-:-:S04]  /*8710*/  MOV R9, 0x400 ;  /* 0x0000040000097802 */ /* 0x000fc80000000f00 */
[----:B0-----:R-:W-:Y:S02]  /*8720*/  LEA R19, R10, R9, 0x18 ;  /* 0x000000090a137211 */ /* 0x001fe400078ec0ff */
[----:B------:R-:W-:Y:S01]  /*8730*/  SHF.L.U32 R9, R7, 0x1f, RZ ;  /* 0x0000001f07097819 */ /* 0x000fe200000006ff */
[----:B------:R-:W0:Y:S02]  /*8740*/  @!P4 LDC R10, c[0x0][0x500] ;  /* 0x00014000ff0acb82 */ /* 0x000e240000000800 */
[----:B------:R-:W-:-:S04]  /*8750*/  IMAD R18, R8, 0x8, R19 ;  /* 0x0000000808127824 */ /* 0x000fc800078e0213 */
[----:B------:R-:W1:Y:S02]  /*8760*/  SYNCS.PHASECHK.TRANS64.TRYWAIT P1, [R18+URZ+0x20], R9 ;  /* 0x00002009120075a7 */ /* 0x000e64000802017f */
[----:B-1----:R-:W-:Y:S05]  /*8770*/  @!P1 BRA `(.L_x_173) ;  /* 0x0000000c00789947 */ /* 0x002fea0003800000 */
.L_x_193:
[----:B-1----:R-:W-:Y:S01]  /*8780*/  PRMT R9, R17, 0x9910, RZ ;  /* 0x0000991011097816 */ /* 0x002fe200000000ff */
[----:B0-----:R0:W-:Y:S03]  /*8790*/  @!P4 SYNCS.ARRIVE.TRANS64 RZ, [R18+URZ], R10 ;  /* 0x0000000a12ffc9a7 */ /* 0x0011e6000800003f */
[----:B------:R-:W-:-:S13]  /*87a0*/  ISETP.NE.AND P1, PT, R9, 0x2, PT ;  /* 0x000000020900780c */ /* 0x000fda0003f25270 */
[----:B0-----:R-:W-:Y:S05]  /*87b0*/  @P1 BRA `(.L_x_174) ;  /* 0x0000000000041947 */ /* 0x001fea0003800000 */
[----:B------:R-:W-:Y:S01]  /*87c0*/  BPT.TRAP 0x1 ;  /* 0x000000040000795c */ /* 0x000fe20000300000 */
.L_x_174:
[----:B------:R-:W-:Y:S05]  /*87d0*/  @P0 BRA `(.L_x_175) ;  /* 0x0000000000040947 */ /* 0x000fea0003800000 */
[----:B------:R-:W-:Y:S01]  /*87e0*/  BPT.TRAP 0x1 ;  /* 0x000000040000795c */ /* 0x000fe20000300000 */
.L_x_175:
[--C-:B------:R-:W-:Y:S01]  /*87f0*/  IMAD R9, R8, 0x4000, R19.reuse ;  /* 0x0000400008097824 */ /* 0x100fe200078e0213 */
[----:B------:R-:W-:Y:S01]  /*8800*/  R2UR UR9, R18 ;  /* 0x00000000120972ca */ /* 0x000fe200000e0000 */
[----:B------:R-:W-:Y:S01]  /*8810*/  IMAD R19, R8, 0x1000, R19 ;  /* 0x0000100008137824 */ /* 0x000fe200078e0213 */
[----:B------:R-:W-:Y:S01]  /*8820*/  UIADD3 UR4, UP0, UR22, 0xf0, URZ ;  /* 0x000000f016047890 */ /* 0x000fe2000ff1e03f */
[----:B------:R-:W-:Y:S01]  /*8830*/  VIADD R0, R0, 0xffffffff ;  /* 0xffffffff00007836 */ /* 0x000fe20000000000 */
[----:B------:R-:W-:Y:S01]  /*8840*/  R2UR UR5, R9 ;  /* 0x00000000090572ca */ /* 0x000fe200000e0000 */
[----:B------:R-:W-:Y:S01]  /*8850*/  UIADD3 UR24, UP1, UR22, 0x1f0, URZ ;  /* 0x000001f016187890 */ /* 0x000fe2000ff3e03f */
[----:B------:R-:W-:Y:S01]  /*8860*/  R2UR UR8, R19 ;  /* 0x00000000130872ca */ /* 0x000fe200000e0000 */
[----:B------:R-:W-:Y:S01]  /*8870*/  VIADD R8, R8, 0x1 ;  /* 0x0000000108087836 */ /* 0x000fe20000000000 */
[----:B------:R-:W-:Y:S01]  /*8880*/  R2UR UR11, R11 ;  /* 0x000000000b0b72ca */ /* 0x000fe200000e0000 */
[----:B------:R-:W-:Y:S01]  /*8890*/  UIADD3.X UR25, URZ, UR23, URZ, UP1, !UPT ;  /* 0x000000173f197290 */ /* 0x000fe20008ffe43f */
[----:B------:R-:W-:Y:S01]  /*88a0*/  R2UR UR10, R20 ;  /* 0x00000000140a72ca */ /* 0x000fe200000e0000 */
[----:B------:R-:W-:Y:S01]  /*88b0*/  UMOV UR6, 0x0 ;  /* 0x0000000000067882 */ /* 0x000fe20000000000 */
[----:B------:R-:W-:Y:S01]  /*88c0*/  R2UR UR12, R6 ;  /* 0x00000000060c72ca */ /* 0x000fe200000e0000 */
[----:B------:R-:W-:Y:S01]  /*88d0*/  UMOV UR7, 0x10000000 ;  /* 0x1000000000077882 */ /* 0x000fe20000000000 */
[----:B------:R-:W-:Y:S01]  /*88e0*/  R2UR UR19, R15 ;  /* 0x000000000f1372ca */ /* 0x000fe200000e0000 */
[----:B------:R-:W-:Y:S01]  /*88f0*/  VIADD R20, R20, 0x40 ;  /* 0x0000004014147836 */ /* 0x000fe20000000000 */
[----:B------:R-:W-:Y:S01]  /*8900*/  ISETP.GT.AND P2, PT, R0, 0x1, PT ;  /* 0x000000010000780c */ /* 0x000fe20003f44270 */
[----:B------:R-:W-:Y:S01]  /*8910*/  UIADD3 UR14, UR5, 0x100, URZ ;  /* 0x00000100050e7890 */ /* 0x000fe2000fffe03f */
[----:B------:R-:W-:Y:S01]  /*8920*/  ISETP.NE.AND P1, PT, R8, 0x4, PT ;  /* 0x000000040800780c */ /* 0x000fe20003f25270 */
[----:B------:R-:W-:-:S02]  /*8930*/  UIADD3.X UR5, URZ, UR23, URZ, UP0, !UPT ;  /* 0x000000173f057290 */ /* 0x000fc400087fe43f */
[----:B------:R-:W-:Y:S01]  /*8940*/  UIADD3 UR15, UR8, 0x10100, URZ ;  /* 0x00010100080f7890 */ /* 0x000fe2000fffe03f */
[----:B------:R-:W-:Y:S02]  /*8950*/  SEL R10, RZ, 0x1, P1 ;  /* 0x00000001ff0a7807 */ /* 0x000fe40000800000 */
[----:B------:R-:W-:Y:S01]  /*8960*/  UMOV UR8, UR14 ;  /* 0x0000000e00087c82 */ /* 0x000fe20008000000 */
[----:B------:R-:W-:Y:S02]  /*8970*/  SEL R8, R8, RZ, P1 ;  /* 0x000000ff08087207 */ /* 0x000fe40000800000 */
[----:B------:R-:W-:Y:S01]  /*8980*/  LOP3.LUT R7, R7, R10, RZ, 0x3c, !PT ;  /* 0x0000000a07077212 */ /* 0x000fe200078e3cff */
[----:B------:R0:W-:Y:S02]  /*8990*/  UTMALDG.3D [UR8], [UR4], desc[UR6] ;  /* 0x00000608040075b4 */ /* 0x0001e40008011000 */
[----:B0-----:R-:W-:Y:S01]  /*89a0*/  UMOV UR8, UR15 ;  /* 0x0000000f00087c82 */ /* 0x001fe20008000000 */
[----:B------:R-:W-:-:S02]  /*89b0*/  UMOV UR11, UR19 ;  /* 0x00000013000b7c82 */ /* 0x000fc40008000000 */
[----:B------:R0:W-:Y:S02]  /*89c0*/  UTMALDG.3D [UR8], [UR24], desc[UR6] ;  /* 0x00000608180075b4 */ /* 0x0001e40008011000 */
[----:B0-----:R-:W-:Y:S05]  /*89d0*/  @P2 BRA `(.L_x_176) ;  /* 0xfffffffc00482947 */ /* 0x001fea000383ffff */
.L_x_172:
[----:B------:R-:W-:Y:S05]  /*89e0*/  BSYNC B1 ;  /* 0x0000000000017941 */ /* 0x000fea0003800000 */
.L_x_171:
[----:B------:R-:W-:Y:S01]  /*89f0*/  LOP3.LUT P2, RZ, R14, 0xff, RZ, 0xc0, !PT ;  /* 0x000000ff0eff7812 */ /* 0x000fe2000784c0ff */
[----:B------:R-:W-:Y:S01]  /*8a00*/  IMAD.IADD R5, R16, 0x1, R5 ;  /* 0x0000000110057824 */ /* 0x000fe200078e0205 */
[----:B------:R-:W-:Y:S01]  /*8a10*/  IADD3 R2, P5, R2, UR20, RZ ;  /* 0x0000001402027c10 */ /* 0x000fe2000ffbe0ff */
[----:B------:R-:W-:Y:S01]  /*8a20*/  ULDC.64 UR4, c[0x0][0x650] ;  /* 0x0001940000047ab9 */ /* 0x000fe20000000a00 */
[----:B------:R-:W-:Y:S01]  /*8a30*/  BSSY B1, `(.L_x_177) ;  /* 0x000006b000017945 */ /* 0x000fe20003800000 */
[----:B------:R-:W-:Y:S01]  /*8a40*/  IMAD.MOV.U32 R11, RZ, RZ, -0x1 ;  /* 0xffffffffff0b7424 */ /* 0x000fe200078e00ff */
[----:B------:R-:W-:Y:S01]  /*8a50*/  ISETP.GT.U32.AND P1, PT, R5, 0x3, PT ;  /* 0x000000030500780c */ /* 0x000fe20003f24070 */
[----:B------:R-:W-:Y:S01]  /*8a60*/  IMAD.MOV.U32 R15, RZ, RZ, -0x1 ;  /* 0xffffffffff0f7424 */ /* 0x000fe200078e00ff */
[----:B------:R-:W-:Y:S02]  /*8a70*/  SHF.R.U32.HI R0, RZ, 0x2, R5 ;  /* 0x00000002ff007819 */ /* 0x000fe40000011605 */
[----:B------:R-:W-:-:S02]  /*8a80*/  ISETP.LT.U32.AND P1, PT, R16, 0x4, P1 ;  /* 0x000000041000780c */ /* 0x000fc40000f21070 */
[----:B------:R-:W-:Y:S01]  /*8a90*/  IADD3.X R3, R3, UR13, RZ, P5, !PT ;  /* 0x0000000d03037c10 */ /* 0x000fe2000affe4ff */
[----:B------:R-:W0:Y:S01]  /*8aa0*/  @P2 S2R R7, SR_CgaCtaId ;  /* 0x0000000000072919 */ /* 0x000e220000008800 */
[----:B------:R-:W-:Y:S02]  /*8ab0*/  @P2 MOV R6, 0x400 ;  /* 0x0000040000062802 */ /* 0x000fe40000000f00 */
[----:B------:R-:W-:Y:S02]  /*8ac0*/  ISETP.GE.U32.AND P5, PT, R2, UR4, PT ;  /* 0x0000000402007c0c */ /* 0x000fe4000bfa6070 */
[----:B------:R-:W-:Y:S02]  /*8ad0*/  LOP3.LUT R0, R0, 0x1, RZ, 0xc0, !PT ;  /* 0x0000000100007812 */ /* 0x000fe400078ec0ff */
[----:B------:R-:W-:Y:S02]  /*8ae0*/  LOP3.LUT R5, R5, 0x3, RZ, 0xc0, !PT ;  /* 0x0000000305057812 */ /* 0x000fe400078ec0ff */
[----:B------:R-:W-:-:S02]  /*8af0*/  PRMT R14, RZ, 0x7610, R14 ;  /* 0x00007610ff0e7816 */ /* 0x000fc4000000000e */
[----:B0-----:R-:W-:Y:S02]  /*8b00*/  @P2 LEA R6, R7, R6, 0x18 ;  /* 0x0000000607062211 */ /* 0x001fe400078ec0ff */
[----:B------:R-:W-:Y:S02]  /*8b10*/  SEL R7, RZ, 0x1, !P1 ;  /* 0x00000001ff077807 */ /* 0x000fe40004800000 */
[----:B------:R-:W-:Y:S01]  /*8b20*/  ISETP.GE.U32.AND.EX P1, PT, R3, UR5, PT, P5 ;  /* 0x0000000503007c0c */ /* 0x000fe2000bf26150 */
[----:B------:R0:W-:Y:S01]  /*8b30*/  @P2 SYNCS.ARRIVE.TRANS64.A1T0 RZ, [R6+URZ+0x58], RZ ;  /* 0x000058ff06ff29a7 */ /* 0x0001e2000810003f */
[----:B------:R-:W-:-:S04]  /*8b40*/  ISETP.NE.U32.AND P2, PT, R0, 0x1, PT ;  /* 0x000000010000780c */ /* 0x000fc80003f45070 */
[----:B------:R-:W-:Y:S01]  /*8b50*/  ISETP.GT.U32.AND P2, PT, R16, 0x3, !P2 ;  /* 0x000000031000780c */ /* 0x000fe20005744070 */
[----:B0-----:R-:W-:-:S03]  /*8b60*/  IMAD.MOV.U32 R6, RZ, RZ, -0x1 ;  /* 0xffffffffff067424 */ /* 0x001fc600078e00ff */
[----:B------:R-:W-:-:S04]  /*8b70*/  SEL R0, RZ, 0x1, !P2 ;  /* 0x00000001ff007807 */ /* 0x000fc80005000000 */
[----:B------:R-:W-:Y:S02]  /*8b80*/  LOP3.LUT R12, R0, R12, R7, 0x96, !PT ;  /* 0x0000000c000c7212 */ /* 0x000fe400078e9607 */
[----:B------:R-:W-:Y:S01]  /*8b90*/  PRMT R0, RZ, 0x7610, R0 ;  /* 0x00007610ff007816 */ /* 0x000fe20000000000 */
[----:B------:R-:W-:Y:S06]  /*8ba0*/  @P1 BRA `(.L_x_178) ;  /* 0x00000004004c1947 */ /* 0x000fec0003800000 */
[----:B------:R-:W-:Y:S01]  /*8bb0*/  ULDC.64 UR4, c[0x0][0x628] ;  /* 0x00018a0000047ab9 */ /* 0x000fe20000000a00 */
[----:B------:R-:W0:Y:S01]  /*8bc0*/  S2R R15, SR_CTAID.X ;  /* 0x00000000000f7919 */ /* 0x000e220000002500 */
[----:B------:R-:W-:Y:S01]  /*8bd0*/  ISETP.NE.U32.AND P1, PT, RZ, UR4, PT ;  /* 0x00000004ff007c0c */ /* 0x000fe2000bf25070 */
[----:B------:R-:W-:Y:S01]  /*8be0*/  ULDC UR7, c[0x0][0x630] ;  /* 0x00018c0000077ab9 */ /* 0x000fe20000000800 */
[----:B------:R-:W-:Y:S01]  /*8bf0*/  IMAD.MOV.U32 R6, RZ, RZ, R2 ;  /* 0x000000ffff067224 */ /* 0x000fe200078e0002 */
[----:B------:R-:W1:Y:S01]  /*8c00*/  S2R R0, SR_CTAID.Y ;  /* 0x0000000000007919 */ /* 0x000e620000002600 */
[----:B------:R-:W-:Y:S01]  /*8c10*/  ISETP.NE.AND.EX P1, PT, RZ, UR5, PT, P1 ;  /* 0x00000005ff007c0c */ /* 0x000fe2000bf25310 */
[----:B------:R-:W-:-:S12]  /*8c20*/  IMAD.MOV.U32 R7, RZ, RZ, R3 ;  /* 0x000000ffff077224 */ /* 0x000fd800078e0003 */
[----:B------:R-:W-:Y:S05]  /*8c30*/  @!P1 BRA `(.L_x_179) ;  /* 0x0000000000289947 */ /* 0x000fea0003800000 */
[----:B------:R-:W-:Y:S02]  /*8c40*/  ULDC UR6, c[0x0][0x634] ;  /* 0x00018d0000067ab9 */ /* 0x000fe40000000800 */
[----:B------:R-:W-:-:S05]  /*8c50*/  IADD3 R11, P1, R2, UR6, RZ ;  /* 0x00000006020b7c10 */ /* 0x000fca000ff3e0ff */
[----:B------:R-:W-:-:S04]  /*8c60*/  IMAD.X R19, RZ, RZ, R3, P1 ;  /* 0x000000ffff137224 */ /* 0x000fc800008e0603 */
[----:B------:R-:W-:-:S04]  /*8c70*/  IMAD.WIDE.U32 R8, R19, UR4, RZ ;  /* 0x0000000413087c25 */ /* 0x000fc8000f8e00ff */
[----:B------:R-:W-:-:S04]  /*8c80*/  IMAD.WIDE.U32 R8, P1, R11, UR5, R8 ;  /* 0x000000050b087c25 */ /* 0x000fc8000f820008 */
[----:B------:R-:W-:-:S04]  /*8c90*/  IMAD.WIDE.U32 R10, R11, UR4, RZ ;  /* 0x000000040b0a7c25 */ /* 0x000fc8000f8e00ff */
[----:B------:R-:W-:Y:S01]  /*8ca0*/  IMAD.X R7, RZ, RZ, RZ, P1 ;  /* 0x000000ffff077224 */ /* 0x000fe200008e06ff */
[----:B------:R-:W-:Y:S01]  /*8cb0*/  IADD3 RZ, P1, R11, R8, RZ ;  /* 0x000000080bff7210 */ /* 0x000fe20007f3e0ff */
[----:B------:R-:W-:-:S04]  /*8cc0*/  IMAD.MOV.U32 R6, RZ, RZ, R9 ;  /* 0x000000ffff067224 */ /* 0x000fc800078e0009 */
[----:B------:R-:W-:-:S08]  /*8cd0*/  IMAD.WIDE.U32.X R6, R19, UR5, R6, P1 ;  /* 0x0000000513067c25 */ /* 0x000fd000088e0406 */
.L_x_179:
[--C-:B------:R-:W-:Y:S01]  /*8ce0*/  SHF.R.U64 R10, R6, UR7, R7.reuse ;  /* 0x00000007060a7c19 */ /* 0x100fe20008001207 */
[----:B------:R-:W-:Y:S01]  /*8cf0*/  ULDC.64 UR4, c[0x0][0x620] ;  /* 0x0001880000047ab9 */ /* 0x000fe20000000a00 */
[----:B------:R-:W-:Y:S01]  /*8d00*/  SHF.R.U32.HI R6, RZ, UR7, R7 ;  /* 0x00000007ff067c19 */ /* 0x000fe20008011607 */
[----:B------:R-:W2:Y:S01]  /*8d10*/  LDC R22, c[0x0][0x144] ;  /* 0x00005100ff167b82 */ /* 0x000ea20000000800 */
[----:B------:R-:W-:Y:S01]  /*8d20*/  IADD3 R9, P1, RZ, -R10, RZ ;  /* 0x8000000aff097210 */ /* 0x000fe20007f3e0ff */
[----:B------:R-:W-:Y:S01]  /*8d30*/  ULDC.64 UR8, c[0x0][0x640] ;  /* 0x0001900000087ab9 */ /* 0x000fe20000000a00 */
[----:B0-----:R-:W-:Y:S01]  /*8d40*/  I2FP.F32.U32 R11, R15 ;  /* 0x0000000f000b7245 */ /* 0x001fe20000201000 */
[----:B------:R-:W-:Y:S02]  /*8d50*/  ULDC UR6, c[0x0][0x608] ;  /* 0x0001820000067ab9 */ /* 0x000fe40000000800 */
[----:B------:R-:W-:Y:S01]  /*8d60*/  IMAD.X R6, RZ, RZ, ~R6, P1 ;  /* 0x000000ffff067224 */ /* 0x000fe200008e0e06 */
[----:B------:R-:W-:Y:S01]  /*8d70*/  ISETP.NE.U32.AND P1, PT, RZ, UR8, PT ;  /* 0x00000008ff007c0c */ /* 0x000fe2000bf25070 */
[----:B------:R-:W0:Y:S02]  /*8d80*/  LDC R19, c[0x0][0x148] ;  /* 0x00005200ff137b82 */ /* 0x000e240000000800 */
[----:B------:R-:W-:Y:S01]  /*8d90*/  IMAD R8, R6, UR4, RZ ;  /* 0x0000000406087c24 */ /* 0x000fe2000f8e02ff */
[----:B------:R-:W-:Y:S01]  /*8da0*/  ISETP.NE.AND.EX P1, PT, RZ, UR9, PT, P1 ;  /* 0x00000009ff007c0c */ /* 0x000fe2000bf25310 */
[----:B------:R-:W-:Y:S01]  /*8db0*/  IMAD.WIDE.U32 R6, R9, UR4, R2 ;  /* 0x0000000409067c25 */ /* 0x000fe2000f8e0002 */
[----:B------:R-:W-:-:S03]  /*8dc0*/  ULDC UR4, c[0x0][0x150] ;  /* 0x0000540000047ab9 */ /* 0x000fc60000000800 */
[----:B------:R-:W-:Y:S02]  /*8dd0*/  IMAD R9, R9, UR5, R8 ;  /* 0x0000000509097c24 */ /* 0x000fe4000f8e0208 */
[----:B------:R-:W-:Y:S01]  /*8de0*/  FMUL R8, R11, UR4 ;  /* 0x000000040b087c20 */ /* 0x000fe20008400000 */
[----:B------:R-:W-:Y:S01]  /*8df0*/  ULDC UR4, c[0x0][0x618] ;  /* 0x0001860000047ab9 */ /* 0x000fe20000000800 */
[----:B------:R-:W-:Y:S01]  /*8e00*/  ULDC UR5, c[0x0][0x154] ;  /* 0x0000550000057ab9 */ /* 0x000fe20000000800 */
[----:B------:R-:W-:-:S03]  /*8e10*/  IMAD.IADD R7, R7, 0x1, R9 ;  /* 0x0000000107077824 */ /* 0x000fc600078e0209 */
[----:B------:R-:W3:Y:S02]  /*8e20*/  F2I.U32.TRUNC.NTZ R8, R8 ;  /* 0x0000000800087305 */ /* 0x000ee4000020f000 */
[----:B------:R-:W-:Y:S02]  /*8e30*/  SHF.R.U64 R11, R6, UR4, R7 ;  /* 0x00000004060b7c19 */ /* 0x000fe40008001207 */
[----:B-1----:R-:W-:-:S05]  /*8e40*/  I2FP.F32.U32 R6, R0 ;  /* 0x0000000000067245 */ /* 0x002fca0000201000 */
[----:B------:R-:W-:Y:S01]  /*8e50*/  FMUL R21, R6, UR5 ;  /* 0x0000000506157c20 */ /* 0x000fe20008400000 */
[----:B------:R-:W-:Y:S01]  /*8e60*/  SHF.R.U32.HI R6, RZ, UR4, R7 ;  /* 0x00000004ff067c19 */ /* 0x000fe20008011607 */
[----:B------:R-:W-:-:S03]  /*8e70*/  ULDC UR4, c[0x0][0x658] ;  /* 0x0001960000047ab9 */ /* 0x000fc60000000800 */
[--C-:B------:R-:W-:Y:S01]  /*8e80*/  SHF.R.U64 R20, R11, UR6, R6.reuse ;  /* 0x000000060b147c19 */ /* 0x100fe20008001206 */
[----:B------:R-:W1:Y:S01]  /*8e90*/  F2I.U32.TRUNC.NTZ R21, R21 ;  /* 0x0000001500157305 */ /* 0x000e62000020f000 */
[----:B------:R-:W-:Y:S01]  /*8ea0*/  SHF.R.U32.HI R7, RZ, UR6, R6 ;  /* 0x00000006ff077c19 */ /* 0x000fe20008011606 */
[----:B---3--:R-:W-:-:S03]  /*8eb0*/  IMAD.MOV R8, RZ, RZ, -R8 ;  /* 0x000000ffff087224 */ /* 0x008fc600078e0a08 */
[----:B------:R-:W-:Y:S01]  /*8ec0*/  SHF.R.U64 R18, R20, UR4, R7 ;  /* 0x0000000414127c19 */ /* 0x000fe20008001207 */
[----:B--2---:R-:W-:Y:S01]  /*8ed0*/  IMAD R15, R22, R8, R15 ;  /* 0x00000008160f7224 */ /* 0x004fe200078e020f */
[----:B------:R-:W-:-:S03]  /*8ee0*/  SHF.R.U32.HI R23, RZ, UR4, R7 ;  /* 0x00000004ff177c19 */ /* 0x000fc60008011607 */
[----:B------:R-:W-:Y:S02]  /*8ef0*/  IMAD.MOV.U32 R6, RZ, RZ, R18 ;  /* 0x000000ffff067224 */ /* 0x000fe400078e0012 */
[----:B------:R-:W-:Y:S01]  /*8f00*/  IMAD.MOV.U32 R7, RZ, RZ, R23 ;  /* 0x000000ffff077224 */ /* 0x000fe200078e0017 */
[----:B-1----:R-:W-:Y:S06]  /*8f10*/  @!P1 BRA `(.L_x_180) ;  /* 0x0000000000289947 */ /* 0x002fec0003800000 */
[----:B------:R-:W-:Y:S02]  /*8f20*/  ULDC UR4, c[0x0][0x64c] ;  /* 0x0001930000047ab9 */ /* 0x000fe40000000800 */
[----:B------:R-:W-:-:S05]  /*8f30*/  IADD3 R7, P1, R18, UR4, RZ ;  /* 0x0000000412077c10 */ /* 0x000fca000ff3e0ff */
[----:B------:R-:W-:-:S04]  /*8f40*/  IMAD.X R23, RZ, RZ, R23, P1 ;  /* 0x000000ffff177224 */ /* 0x000fc800008e0617 */
[----:B------:R-:W-:-:S04]  /*8f50*/  IMAD.WIDE.U32 R8, R23, UR8, RZ ;  /* 0x0000000817087c25 */ /* 0x000fc8000f8e00ff */
[----:B------:R-:W-:-:S04]  /*8f60*/  IMAD.WIDE.U32 R8, P1, R7, UR9, R8 ;  /* 0x0000000907087c25 */ /* 0x000fc8000f820008 */
[----:B------:R-:W-:-:S04]  /*8f70*/  IMAD.WIDE.U32 R6, R7, UR8, RZ ;  /* 0x0000000807067c25 */ /* 0x000fc8000f8e00ff */
[----:B------:R-:W-:Y:S01]  /*8f80*/  IMAD.MOV.U32 R6, RZ, RZ, R9 ;  /* 0x000000ffff067224 */ /* 0x000fe200078e0009 */
[----:B------:R-:W-:Y:S01]  /*8f90*/  IADD3 RZ, P2, R7, R8, RZ ;  /* 0x0000000807ff7210 */ /* 0x000fe20007f5e0ff */
[----:B------:R-:W-:-:S04]  /*8fa0*/  IMAD.X R7, RZ, RZ, RZ, P1 ;  /* 0x000000ffff077224 */ /* 0x000fc800008e06ff */
[----:B------:R-:W-:-:S08]  /*8fb0*/  IMAD.WIDE.U32.X R6, R23, UR9, R6, P2 ;  /* 0x0000000917067c25 */ /* 0x000fd000090e0406 */
.L_x_180:
[----:B------:R-:W-:Y:S01]  /*8fc0*/  ULDC UR4, c[0x0][0x648] ;  /* 0x0001920000047ab9 */ /* 0x000fe20000000800 */
[----:B------:R-:W-:Y:S01]  /*8fd0*/  LOP3.LUT R20, R20, UR17, RZ, 0xc0, !PT ;  /* 0x0000001114147c12 */ /* 0x000fe2000f8ec0ff */
[----:B------:R-:W-:Y:S01]  /*8fe0*/  IMAD.MOV R21, RZ, RZ, -R21 ;  /* 0x000000ffff157224 */ /* 0x000fe200078e0a15 */
[----:B------:R-:W-:Y:S01]  /*8ff0*/  SHF.R.U64 R7, R6, UR4, R7 ;  /* 0x0000000406077c19 */ /* 0x000fe20008001207 */
[----:B------:R-:W-:Y:S01]  /*9000*/  ULDC UR4, c[0x0][0x638] ;  /* 0x00018e0000047ab9 */ /* 0x000fe20000000800 */
[----:B------:R-:W-:Y:S01]  /*9010*/  ULDC UR5, c[0x0][0x610] ;  /* 0x0001840000057ab9 */ /* 0x000fe20000000800 */
[----:B0-----:R-:W-:Y:S02]  /*9020*/  @P3 IMAD R15, R19, R21, R0 ;  /* 0x00000015130f3224 */ /* 0x001fe400078e0200 */
[----:B------:R-:W-:Y:S02]  /*9030*/  IMAD.MOV R9, RZ, RZ, -R7 ;  /* 0x000000ffff097224 */ /* 0x000fe400078e0a07 */
[----:B------:R-:W-:Y:S01]  /*9040*/  IMAD R20, R7, UR18, R20 ;  /* 0x0000001207147c24 */ /* 0x000fe2000f8e0214 */
[----:B------:R-:W-:Y:S01]  /*9050*/  LOP3.LUT R7, R11, UR16, RZ, 0xc0, !PT ;  /* 0x000000100b077c12 */ /* 0x000fe2000f8ec0ff */
[----:B------:R-:W-:Y:S01]  /*9060*/  IMAD R18, R9, UR4, R18 ;  /* 0x0000000409127c24 */ /* 0x000fe2000f8e0212 */
[----:B------:R-:W-:Y:S01]  /*9070*/  ULDC UR4, c[0x0][0x600] ;  /* 0x0001800000047ab9 */ /* 0x000fe20000000800 */
[----:B------:R-:W-:-:S02]  /*9080*/  IMAD R11, R20, UR5, R15 ;  /* 0x00000005140b7c24 */ /* 0x000fc4000f8e020f */
[----:B------:R-:W-:Y:S02]  /*9090*/  IMAD R18, R18, UR4, R7 ;  /* 0x0000000412127c24 */ /* 0x000fe4000f8e0207 */
[----:B------:R-:W-:Y:S02]  /*90a0*/  IMAD.MOV.U32 R0, RZ, RZ, 0x1 ;  /* 0x00000001ff007424 */ /* 0x000fe400078e00ff */
[----:B------:R-:W-:Y:S01]  /*90b0*/  IMAD.MOV.U32 R6, RZ, RZ, R10 ;  /* 0x000000ffff067224 */ /* 0x000fe200078e000a */
[----:B------:R-:W-:Y:S02]  /*90c0*/  SEL R15, R18, R11, !P3 ;  /* 0x0000000b120f7207 */ /* 0x000fe40005800000 */
[----:B------:R-:W-:-:S07]  /*90d0*/  SEL R11, R11, R18, !P3 ;  /* 0x000000120b0b7207 */ /* 0x000fce0005800000 */
.L_x_178:
[----:B------:R-:W-:Y:S05]  /*90e0*/  BSYNC B1 ;  /* 0x0000000000017941 */ /* 0x000fea0003800000 */
.L_x_177:
[----:B------:R-:W-:-:S13]  /*90f0*/  LOP3.LUT P1, RZ, R0, 0xff, RZ, 0xc0, !PT ;  /* 0x000000ff00ff7812 */ /* 0x000fda000782c0ff */
[----:B------:R-:W-:Y:S05]  /*9100*/  @P1 BRA `(.L_x_181) ;  /* 0xfffffff400481947 */ /* 0x000fea000383ffff */
[----:B------:R-:W-:Y:S05]  /*9110*/  BSYNC B0 ;  /* 0x0000000000007941 */ /* 0x000fea0003800000 */
.L_x_169:
[----:B------:R-:W-:-:S03]  /*9120*/  UMOV UR4, 0xffffffff ;  /* 0xffffffff00047882 */ /* 0x000fc60000000000 */
[----:B------:R-:W-:Y:S05]  /*9130*/  BRA.DIV UR4, `(.L_x_182) ;  /* 0x00000006041c7947 */ /* 0x000fea000b800000 */
[----:B------:R-:W-:-:S13]  /*9140*/  ELECT P0, URZ, PT ;  /* 0x00000000003f782f */ /* 0x000fda0003800000 */
.L_x_196:
[----:B------:R-:W-:Y:S04]  /*9150*/  BSSY B0, `(.L_x_183) ;  /* 0x000002b000007945 */ /* 0x000fe80003800000 */
[----:B------:R-:W-:Y:S05]  /*9160*/  @!P0 BRA `(.L_x_184) ;  /* 0x0000000000a48947 */ /* 0x000fea0003800000 */
[----:B------:R-:W-:-:S04]  /*9170*/  LOP3.LUT R4, R4, 0x2, RZ, 0xfc, !PT ;  /* 0x0000000204047812 */ /* 0x000fc800078efcff */
[----:B------:R-:W-:-:S13]  /*9180*/  ISETP.NE.AND P0, PT, R4, 0x3, PT ;  /* 0x000000030400780c */ /* 0x000fda0003f05270 */
[----:B------:R-:W-:Y:S05]  /*9190*/  @!P0 BRA `(.L_x_185) ;  /* 0x0000000000048947 */ /* 0x000fea0003800000 */
[----:B------:R-:W-:Y:S01]  /*91a0*/  BPT.TRAP 0x1 ;  /* 0x000000040000795c */ /* 0x000fe20000300000 */
.L_x_185:
[----:B------:R-:W0:Y:S01]  /*91b0*/  S2R R3, SR_CgaCtaId ;  /* 0x0000000000037919 */ /* 0x000e220000008800 */
[----:B------:R-:W-:Y:S02]  /*91c0*/  MOV R0, 0x400 ;  /* 0x0000040000007802 */ /* 0x000fe40000000f00 */
[----:B------:R-:W-:Y:S02]  /*91d0*/  SHF.L.U32 R2, R12, 0x1f, RZ ;  /* 0x0000001f0c027819 */ /* 0x000fe400000006ff */
[----:B0-----:R-:W-:-:S05]  /*91e0*/  LEA R0, R3, R0, 0x18 ;  /* 0x0000000003007211 */ /* 0x001fca00078ec0ff */
[----:B------:R-:W-:-:S04]  /*91f0*/  VIADD R0, R0, 0x20 ;  /* 0x0000002000007836 */ /* 0x000fc80000000000 */
[C---:B------:R-:W-:Y:S02]  /*9200*/  IMAD R7, R5.reuse, 0x8, R0 ;  /* 0x0000000805077824 */ /* 0x040fe400078e0200 */
[----:B------:R-:W-:Y:S02]  /*9210*/  VIADD R5, R5, 0x1 ;  /* 0x0000000105057836 */ /* 0x000fe40000000000 */
[----:B------:R-:W0:Y:S03]  /*9220*/  SYNCS.PHASECHK.TRANS64.TRYWAIT P0, [R7+URZ], R2 ;  /* 0x00000002070075a7 */ /* 0x000e26000800017f */
[----:B------:R-:W-:-:S04]  /*9230*/  ISETP.NE.AND P1, PT, R5, 0x4, PT ;  /* 0x000000040500780c */ /* 0x000fc80003f25270 */
[----:B------:R-:W-:Y:S02]  /*9240*/  SEL R3, RZ, 0x1, P1 ;  /* 0x00000001ff037807 */ /* 0x000fe40000800000 */
[----:B------:R-:W-:Y:S02]  /*9250*/  SEL R5, R5, RZ, P1 ;  /* 0x000000ff05057207 */ /* 0x000fe40000800000 */
[----:B------:R-:W-:-:S03]  /*9260*/  LOP3.LUT R12, R12, R3, RZ, 0x3c, !PT ;  /* 0x000000030c0c7212 */ /* 0x000fc600078e3cff */
[----:B------:R-:W-:Y:S01]  /*9270*/  IMAD R9, R5, 0x8, R0 ;  /* 0x0000000805097824 */ /* 0x000fe200078e0200 */
[----:B------:R-:W-:Y:S01]  /*9280*/  SHF.L.U32 R4, R12, 0x1f, RZ ;  /* 0x0000001f0c047819 */ /* 0x000fe200000006ff */
[----:B0-----:R-:W-:Y:S06]  /*9290*/  @!P0 BRA `(.L_x_186) ;  /* 0x0000000000e88947 */ /* 0x001fec0003800000 */
.L_x_197:
[----:B------:R-:W1:Y:S01]  /*92a0*/  SYNCS.PHASECHK.TRANS64.TRYWAIT P0, [R9+URZ], R4 ;  /* 0x00000004090075a7 */ /* 0x000e62000800017f */
[----:B0-----:R-:W-:-:S05]  /*92b0*/  VIADD R2, R5, 0x1 ;  /* 0x0000000105027836 */ /* 0x001fca0000000000 */
[----:B------:R-:W-:-:S04]  /*92c0*/  ISETP.NE.AND P1, PT, R2, 0x4, PT ;  /* 0x000000040200780c */ /* 0x000fc80003f25270 */
[----:B------:R-:W-:Y:S02]  /*92d0*/  SEL R3, RZ, 0x1, P1 ;  /* 0x00000001ff037807 */ /* 0x000fe40000800000 */
[----:B------:R-:W-:Y:S02]  /*92e0*/  SEL R7, R2, RZ, P1 ;  /* 0x000000ff02077207 */ /* 0x000fe40000800000 */
[----:B------:R-:W-:-:S03]  /*92f0*/  LOP3.LUT R11, R12, R3, RZ, 0x3c, !PT ;  /* 0x000000030c0b7212 */ /* 0x000fc600078e3cff */
[----:B------:R-:W-:Y:S01]  /*9300*/  IMAD R6, R7, 0x8, R0 ;  /* 0x0000000807067824 */ /* 0x000fe200078e0200 */
[----:B------:R-:W-:Y:S01]  /*9310*/  SHF.L.U32 R5, R11, 0x1f, RZ ;  /* 0x0000001f0b057819 */ /* 0x000fe200000006ff */
[----:B-1----:R-:W-:Y:S06]  /*9320*/  @!P0 BRA `(.L_x_187) ;  /* 0x0000000000d88947 */ /* 0x002fec0003800000 */
.L_x_198:
[----:B------:R-:W1:Y:S01]  /*9330*/  SYNCS.PHASECHK.TRANS64.TRYWAIT P0, [R6+URZ], R5 ;  /* 0x00000005060075a7 */ /* 0x000e62000800017f */
[----:B------:R-:W-:-:S05]  /*9340*/  VIADD R2, R7, 0x1 ;  /* 0x0000000107027836 */ /* 0x000fca0000000000 */
[----:B------:R-:W-:-:S04]  /*9350*/  ISETP.NE.AND P1, PT, R2, 0x4, PT ;  /* 0x000000040200780c */ /* 0x000fc80003f25270 */
[----:B0-----:R-:W-:Y:S02]  /*9360*/  SEL R4, RZ, 0x1, P1 ;  /* 0x00000001ff047807 */ /* 0x001fe40000800000 */
[----:B------:R-:W-:Y:S02]  /*9370*/  SEL R3, R2, RZ, P1 ;  /* 0x000000ff02037207 */ /* 0x000fe40000800000 */
[----:B------:R-:W-:Y:S01]  /*9380*/  LOP3.LUT R4, R11, R4, RZ, 0x3c, !PT ;  /* 0x000000040b047212 */ /* 0x000fe200078e3cff */
[----:B-1----:R-:W-:Y:S06]  /*9390*/  @!P0 BRA `(.L_x_188) ;  /* 0x0000000000d08947 */ /* 0x002fec0003800000 */
.L_x_199:
[----:B------:R-:W-:Y:S01]  /*93a0*/  IMAD R3, R3, 0x8, R0 ;  /* 0x0000000803037824 */ /* 0x000fe200078e0200 */
[----:B------:R-:W-:-:S07]  /*93b0*/  SHF.L.U32 R0, R4, 0x1f, RZ ;  /* 0x0000001f04007819 */ /* 0x000fce00000006ff */
.L_x_189:
[----:B-1----:R1:W2:Y:S02]  /*93c0*/  SYNCS.PHASECHK.TRANS64.TRYWAIT P0, [R3+URZ], R0 ;  /* 0x00000000030075a7 */ /* 0x0022a4000800017f */
[----:B--2---:R-:W-:Y:S05]  /*93d0*/  @!P0 NANOSLEEP.SYNCS 0x989680 ;  /* 0x009896800000895d */ /* 0x004fea0003900000 */
[----:B------:R-:W2:Y:S02]  /*93e0*/  @!P0 SYNCS.PHASECHK.TRANS64 P0, [R3+URZ], R0 ;  /* 0x00000000030085a7 */ /* 0x000ea4000800007f */
[----:B--2---:R-:W-:Y:S05]  /*93f0*/  @!P0 BRA `(.L_x_189) ;  /* 0xfffffffc00f08947 */ /* 0x004fea000383ffff */
.L_x_184:
[----:B------:R-:W-:Y:S05]  /*9400*/  BSYNC B0 ;  /* 0x0000000000007941 */ /* 0x000fea0003800000 */
.L_x_183:
[----:B------:R-:W-:Y:S05]  /*9410*/  EXIT ;  /* 0x000000000000794d */ /* 0x000fea0003800000 */
.L_x_17:
[----:B-1----:R-:W-:-:S04]  /*9420*/  IMAD.U32 R11, RZ, RZ, UR6 ;  /* 0x00000006ff0b7e24 */ /* 0x002fc8000f8e00ff */
[----:B------:R1:W4:Y:S03]  /*9430*/  SYNCS.PHASECHK.TRANS64.TRYWAIT P0, [R11+URZ], R10 ;  /* 0x0000000a0b0075a7 */ /* 0x000326000800017f */
[----:B----4-:R-:W-:Y:S05]  /*9440*/  @!P0 NANOSLEEP.SYNCS 0x989680 ;  /* 0x009896800000895d */ /* 0x010fea0003900000 */
[----:B------:R-:W4:Y:S02]  /*9450*/  @!P0 SYNCS.PHASECHK.TRANS64 P0, [R11+URZ], R10 ;  /* 0x0000000a0b0085a7 */ /* 0x000f24000800007f */
[----:B----4-:R-:W-:Y:S05]  /*9460*/  @!P0 BRA `(.L_x_17) ;  /* 0xfffffffc00ec8947 */ /* 0x010fea000383ffff */
[----:B------:R-:W-:Y:S05]  /*9470*/  BRA `(.L_x_16) ;  /* 0xffffff8000347947 */ /* 0x000fea000383ffff */
.L_x_23:
[----:B-1----:R-:W-:-:S04]  /*9480*/  IMAD.U32 R12, RZ, RZ, UR12 ;  /* 0x0000000cff0c7e24 */ /* 0x002fc8000f8e00ff */
[----:B------:R1:W4:Y:S03]  /*9490*/  SYNCS.PHASECHK.TRANS64.TRYWAIT P0, [R12+URZ], R11 ;  /* 0x0000000b0c0075a7 */ /* 0x000326000800017f */
[----:B----4-:R-:W-:Y:S05]  /*94a0*/  @!P0 NANOSLEEP.SYNCS 0x989680 ;  /* 0x009896800000895d */ /* 0x010fea0003900000 */
[----:B------:R-:W4:Y:S02]  /*94b0*/  @!P0 SYNCS.PHASECHK.TRANS64 P0, [R12+URZ], R11 ;  /* 0x0000000b0c0085a7 */ /* 0x000f24000800007f */
[----:B----4-:R-:W-:Y:S05]  /*94c0*/  @!P0 BRA `(.L_x_23) ;  /* 0xfffffffc00ec8947 */ /* 0x010fea000383ffff */
[----:B------:R-:W-:Y:S05]  /*94d0*/  BRA `(.L_x_22) ;  /* 0xffffff8800a07947 */ /* 0x000fea000383ffff */
.L_x_170:
[----:B------:R-:W-:Y:S01]  /*94e0*/  BSSY B1, `(.L_x_190) ;  /* 0x0000006000017945 */ /* 0x000fe20003800000 */
[----:B------:R-:W-:-:S07]  /*94f0*/  IMAD.MOV.U32 R0, RZ, RZ, -0x1 ;  /* 0xffffffffff007424 */ /* 0x000fce00078e00ff */
[----:B------:R-:W-:Y:S05]  /*9500*/  WARPSYNC.COLLECTIVE R0, `(.L_x_191) ;  /* 0x00000000000c7348 */ /* 0x000fea0003c00000 */
[----:B------:R-:W-:Y:S02]  /*9510*/  ELECT P1, UR62, PT ;  /* 0x00000000003e782f */ /* 0x000fe40003820000 */
[----:B------:R-:W-:Y:S01]  /*9520*/  MOV R0, UR62 ;  /* 0x0000003e00007c02 */ /* 0x000fe20008000f00 */
[----:B------:R-:W-:Y:S10]  /*9530*/  ENDCOLLECTIVE ;  /* 0x000000000000791b */ /* 0x000ff40003800000 */
.L_x_191:
[----:B------:R-:W-:Y:S05]  /*9540*/  BSYNC B1 ;  /* 0x0000000000017941 */ /* 0x000fea0003800000 */
.L_x_190:
[----:B------:R-:W-:Y:S05]  /*9550*/  BRA `(.L_x_192) ;  /* 0xfffffff000407947 */ /* 0x000fea000383ffff */
.L_x_173:
[----:B-1----:R1:W2:Y:S02]  /*9560*/  SYNCS.PHASECHK.TRANS64.TRYWAIT P1, [R18+URZ+0x20], R9 ;  /* 0x00002009120075a7 */ /* 0x0022a4000802017f */
[----:B--2---:R-:W-:Y:S05]  /*9570*/  @!P1 NANOSLEEP.SYNCS 0x989680 ;  /* 0x009896800000995d */ /* 0x004fea0003900000 */
[----:B------:R-:W2:Y:S02]  /*9580*/  @!P1 SYNCS.PHASECHK.TRANS64 P1, [R18+URZ+0x20], R9 ;  /* 0x00002009120095a7 */ /* 0x000ea4000802007f */
[----:B--2---:R-:W-:Y:S05]  /*9590*/  @!P1 BRA `(.L_x_173) ;  /* 0xfffffffc00f09947 */ /* 0x004fea000383ffff */
[----:B------:R-:W-:Y:S05]  /*95a0*/  BRA `(.L_x_193) ;  /* 0xfffffff000747947 */ /* 0x000fea000383ffff */
.L_x_182:
[----:B------:R-:W-:Y:S01]  /*95b0*/  BSSY B0, `(.L_x_194) ;  /* 0x0000006000007945 */ /* 0x000fe20003800000 */
[----:B------:R-:W-:-:S07]  /*95c0*/  IMAD.MOV.U32 R0, RZ, RZ, -0x1 ;  /* 0xffffffffff007424 */ /* 0x000fce00078e00ff */
[----:B------:R-:W-:Y:S05]  /*95d0*/  WARPSYNC.COLLECTIVE R0, `(.L_x_195) ;  /* 0x00000000000c7348 */ /* 0x000fea0003c00000 */
[----:B------:R-:W-:Y:S02]  /*95e0*/  ELECT P1, UR62, PT ;  /* 0x00000000003e782f */ /* 0x000fe40003820000 */
[----:B------:R-:W-:Y:S01]  /*95f0*/  MOV R0, UR62 ;  /* 0x0000003e00007c02 */ /* 0x000fe20008000f00 */
[----:B------:R-:W-:Y:S10]  /*9600*/  ENDCOLLECTIVE ;  /* 0x000000000000791b */ /* 0x000ff40003800000 */
.L_x_195:
[----:B------:R-:W-:Y:S05]  /*9610*/  BSYNC B0 ;  /* 0x0000000000007941 */ /* 0x000fea0003800000 */
.L_x_194:
[----:B------:R-:W-:Y:S01]  /*9620*/  PLOP3.LUT P0, PT, P1, PT, PT, 0x80, 0x0 ;  /* 0x000000000000781c */ /* 0x000fe20000f0f070 */
[----:B------:R-:W-:-:S12]  /*9630*/  BRA `(.L_x_196) ;  /* 0xfffffff800c47947 */ /* 0x000fd8000383ffff */
.L_x_186:
[----:B0-----:R0:W1:Y:S02]  /*9640*/  SYNCS.PHASECHK.TRANS64.TRYWAIT P0, [R7+URZ], R2 ;  /* 0x00000002070075a7 */ /* 0x001064000800017f */
[----:B-1----:R-:W-:Y:S05]  /*9650*/  @!P0 NANOSLEEP.SYNCS 0x989680 ;  /* 0x009896800000895d */ /* 0x002fea0003900000 */
[----:B------:R-:W1:Y:S02]  /*9660*/  @!P0 SYNCS.PHASECHK.TRANS64 P0, [R7+URZ], R2 ;  /* 0x00000002070085a7 */ /* 0x000e64000800007f */
[----:B-1----:R-:W-:Y:S05]  /*9670*/  @!P0 BRA `(.L_x_186) ;  /* 0xfffffffc00f08947 */ /* 0x002fea000383ffff */
[----:B------:R-:W-:Y:S05]  /*9680*/  BRA `(.L_x_197) ;  /* 0xfffffffc00047947 */ /* 0x000fea000383ffff */
.L_x_187:
[----:B0-----:R0:W1:Y:S02]  /*9690*/  SYNCS.PHASECHK.TRANS64.TRYWAIT P0, [R9+URZ], R4 ;  /* 0x00000004090075a7 */ /* 0x001064000800017f */
[----:B-1----:R-:W-:Y:S05]  /*96a0*/  @!P0 NANOSLEEP.SYNCS 0x989680 ;  /* 0x009896800000895d */ /* 0x002fea0003900000 */
[----:B------:R-:W1:Y:S02]  /*96b0*/  @!P0 SYNCS.PHASECHK.TRANS64 P0, [R9+URZ], R4 ;  /* 0x00000004090085a7 */ /* 0x000e64000800007f */
[----:B-1----:R-:W-:Y:S05]  /*96c0*/  @!P0 BRA `(.L_x_187) ;  /* 0xfffffffc00f08947 */ /* 0x002fea000383ffff */
[----:B------:R-:W-:Y:S05]  /*96d0*/  BRA `(.L_x_198) ;  /* 0xfffffffc00147947 */ /* 0x000fea000383ffff */
.L_x_188:
[----:B0-----:R0:W1:Y:S02]  /*96e0*/  SYNCS.PHASECHK.TRANS64.TRYWAIT P0, [R6+URZ], R5 ;  /* 0x00000005060075a7 */ /* 0x001064000800017f */
[----:B-1----:R-:W-:Y:S05]  /*96f0*/  @!P0 NANOSLEEP.SYNCS 0x989680 ;  /* 0x009896800000895d */ /* 0x002fea0003900000 */
[----:B------:R-:W1:Y:S02]  /*9700*/  @!P0 SYNCS.PHASECHK.TRANS64 P0, [R6+URZ], R5 ;  /* 0x00000005060085a7 */ /* 0x000e64000800007f */
[----:B-1----:R-:W-:Y:S05]  /*9710*/  @!P0 BRA `(.L_x_188) ;  /* 0xfffffffc00f08947 */ /* 0x002fea000383ffff */
[----:B------:R-:W-:Y:S05]  /*9720*/  BRA `(.L_x_199) ;  /* 0xfffffffc001c7947 */ /* 0x000fea000383ffff */
.L_x_200:
[----:B------:R-:W-:-:S00]  /*9730*/  BRA `(.L_x_200) ;  /* 0xfffffffc00fc7947 */ /* 0x000fc0000383ffff */
[----:B------:R-:W-:-:S00]  /*9740*/  NOP ;  /* 0x0000000000007918 */ /* 0x000fc00000000000 */
        /* <DEDUP_REMOVED lines=11> */
.L_x_201:


//--------------------- .nv.shared._ZN7cutlass13device_kernelINS_4gemm6kernel13GemmUniversalIN4cute5tupleIJiiiiEEENS1_10collective13CollectiveMmaINS1_37MainloopSm90TmaGmmaWarpSpecializedFP8ILi4ENS5_IJNS4_1CILi1EEESB_SB_EEENS1_35KernelTmaWarpSpecializedCooperativeEEENS5_IJNSA_ILi256EEENSA_ILi64EEESG_EEENS_12float_e4m3_tENS5_IJlSB_lEEESI_SJ_NS4_8TiledMMAINS4_8MMA_AtomIJNS4_4SM904GMMA30MMA_64x64x32_F32E4M3E4M3_SS_TNILNSN_7ScaleInE1ELSP_1EEEEEENS4_6LayoutINS5_IJNSA_ILi2EEESB_SB_EEENS5_IJSB_NSA_ILi0EEESV_EEEEENS5_IJNS4_10UnderscoreESY_SY_EEEEENS4_13SM90_TMA_LOADENS4_14ComposedLayoutINS4_7SwizzleILi2ELi4ELi3EEENS4_18smem_ptr_flag_bitsILi8EEENSS_INS5_IJNSA_ILi8EEESG_EEENS5_IJSG_SB_EEEEEEEvNS4_8identityES11_S1B_vS1C_EENS_8epilogue10collective6detail29Sm90TmaWarpSpecializedAdapterINS1F_15DefaultEpilogueISI_SJ_SJ_NS1E_6thread17LinearCombinationISI_Li1EffLNS1J_9ScaleType4KindE0ELNS_15FloatRoundStyleE2ESI_EENS1_15EpilogueDefaultEEEEEvvEEEEvNT_6ParamsE --------------------------
	.section	.nv.shared._ZN7cutlass13device_kernelINS_4gemm6kernel13GemmUniversalIN4cute5tupleIJiiiiEEENS1_10collective13CollectiveMmaINS1_37MainloopSm90TmaGmmaWarpSpecializedFP8ILi4ENS5_IJNS4_1CILi1EEESB_SB_EEENS1_35KernelTmaWarpSpecializedCooperativeEEENS5_IJNSA_ILi256EEENSA_ILi64EEESG_EEENS_12float_e4m3_tENS5_IJlSB_lEEESI_SJ_NS4_8TiledMMAINS4_8MMA_AtomIJNS4_4SM904GMMA30MMA_64x64x32_F32E4M3E4M3_SS_TNILNSN_7ScaleInE1ELSP_1EEEEEENS4_6LayoutINS5_IJNSA_ILi2EEESB_SB_EEENS5_IJSB_NSA_ILi0EEESV_EEEEENS5_IJNS4_10UnderscoreESY_SY_EEEEENS4_13SM90_TMA_LOADENS4_14ComposedLayoutINS4_7SwizzleILi2ELi4ELi3EEENS4_18smem_ptr_flag_bitsILi8EEENSS_INS5_IJNSA_ILi8EEESG_EEENS5_IJSG_SB_EEEEEEEvNS4_8identityES11_S1B_vS1C_EENS_8epilogue10collective6detail29Sm90TmaWarpSpecializedAdapterINS1F_15DefaultEpilogueISI_SJ_SJ_NS1E_6thread17LinearCombinationISI_Li1EffLNS1J_9ScaleType4KindE0ELNS_15FloatRoundStyleE2ESI_EENS1_15EpilogueDefaultEEEEEvvEEEEvNT_6ParamsE,"aw",@nobits
	.sectionflags	@""
	.align	16
	.zero		1024


//--------------------- .nv.shared.reserved.0     --------------------------
	.section	.nv.shared.reserved.0,"aw",@nobits
	.weak		__nv_reservedSMEM_offset_0_alias
	.size		__nv_reservedSMEM_offset_0_alias, 0, 0
	.other		__nv_reservedSMEM_offset_0_alias,@"STO_CUDA_RESERVED_SHARED STV_DEFAULT"
__nv_reservedSMEM_offset_0_alias:
	.zero		0


//--------------------- .nv.global                --------------------------
	.section	.nv.global,"aw",@nobits
.nv.global:
	.type		_ZN39_INTERNAL_b660c049_4_k_cu_c9fbf5c2_45394cute1_E,@object
	.size		_ZN39_INTERNAL_b660c049_4_k_cu_c9fbf5c2_45394cute1_E,(_ZN39_INTERNAL_b660c049_4_k_cu_c9fbf5c2_45394cuda3std3__45__cpo6cbeginE - _ZN39_INTERNAL_b660c049_4_k_cu_c9fbf5c2_45394cute1_E)
_ZN39_INTERNAL_b660c049_4_k_cu_c9fbf5c2_45394cute1_E:
	.zero		1
	.type		_ZN39_INTERNAL_b660c049_4_k_cu_c9fbf5c2_45394cuda3std3__45__cpo6cbeginE,@object
	.size		_ZN39_INTERNAL_b660c049_4_k_cu_c9fbf5c2_45394cuda3std3__45__cpo6cbeginE,(_ZN39_INTERNAL_b660c049_4_k_cu_c9fbf5c2_45394cuda3std3__48in_placeE - _ZN39_INTERNAL_b660c049_4_k_cu_c9fbf5c2_45394cuda3std3__45__cpo6cbeginE)
_ZN39_INTERNAL_b660c049_4_k_cu_c9fbf5c2_45394cuda3std3__45__cpo6cbeginE:
	.zero		1
	.type		_ZN39_INTERNAL_b660c049_4_k_cu_c9fbf5c2_45394cuda3std3__48in_placeE,@object
	.size		_ZN39_INTERNAL_b660c049_4_k_cu_c9fbf5c2_45394cuda3std3__48in_placeE,(_ZN39_INTERNAL_b660c049_4_k_cu_c9fbf5c2_45394cuda3std6ranges3__45__cpo9iter_moveE - _ZN39_INTERNAL_b660c049_4_k_cu_c9fbf5c2_45394cuda3std3__48in_placeE)
_ZN39_INTERNAL_b660c049_4_k_cu_c9fbf5c2_45394cuda3std3__48in_placeE:
	.zero		1
	.type		_ZN39_INTERNAL_b660c049_4_k_cu_c9fbf5c2_45394cuda3std6ranges3__45__cpo9iter_moveE,@object
	.size		_ZN39_INTERNAL_b660c049_4_k_cu_c9fbf5c2_45394cuda3std6ranges3__45__cpo9iter_moveE,(_ZN39_INTERNAL_b660c049_4_k_cu_c9fbf5c2_45394cuda3std3__45__cpo5beginE - _ZN39_INTERNAL_b660c049_4_k_cu_c9fbf5c2_45394cuda3std6ranges3__45__cpo9iter_moveE)
_ZN39_INTERNAL_b660c049_4_k_cu_c9fbf5c2_45394cuda3std6ranges3__45__cpo9iter_moveE:
	.zero		1
	.type		_ZN39_INTERNAL_b660c049_4_k_cu_c9fbf5c2_45394cuda3std3__45__cpo5beginE,@object
	.size		_ZN39_INTERNAL_b660c049_4_k_cu_c9fbf5c2_45394cuda3std3__45__cpo5beginE,(_ZN39_INTERNAL_b660c049_4_k_cu_c9fbf5c2_45394cuda3std3__441_GLOBAL__N__b660c049_4_k_cu_c9fbf5c2_45396ignoreE - _ZN39_INTERNAL_b660c049_4_k_cu_c9fbf5c2_45394cuda3std3__45__cpo5beginE)
_ZN39_INTERNAL_b660c049_4_k_cu_c9fbf5c2_45394cuda3std3__45__cpo5beginE:
	.zero		1
	.type		_ZN39_INTERNAL_b660c049_4_k_cu_c9fbf5c2_45394cuda3std3__441_GLOBAL__N__b660c049_4_k_cu_c9fbf5c2_45396ignoreE,@object
	.size		_ZN39_INTERNAL_b660c049_4_k_cu_c9fbf5c2_45394cuda3std3__441_GLOBAL__N__b660c049_4_k_cu_c9fbf5c2_45396ignoreE,(_ZN39_INTERNAL_b660c049_4_k_cu_c9fbf5c2_45394cute7productE - _ZN39_INTERNAL_b660c049_4_k_cu_c9fbf5c2_45394cuda3std3__441_GLOBAL__N__b660c049_4_k_cu_c9fbf5c2_45396ignoreE)
_ZN39_INTERNAL_b660c049_4_k_cu_c9fbf5c2_45394cuda3std3__441_GLOBAL__N__b660c049_4_k_cu_c9fbf5c2_45396ignoreE:
	.zero		1
	.type		_ZN39_INTERNAL_b660c049_4_k_cu_c9fbf5c2_45394cute7productE,@object
	.size		_ZN39_INTERNAL_b660c049_4_k_cu_c9fbf5c2_45394cute7productE,(_ZN39_INTERNAL_b660c049_4_k_cu_c9fbf5c2_45394cuda3std3__45__cpo3endE - _ZN39_INTERNAL_b660c049_4_k_cu_c9fbf5c2_45394cute7productE)
_ZN39_INTERNAL_b660c049_4_k_cu_c9fbf5c2_45394cute7productE:
	.zero		1
	.type		_ZN39_INTERNAL_b660c049_4_k_cu_c9fbf5c2_45394cuda3std3__45__cpo3endE,@object
	.size		_ZN39_INTERNAL_b660c049_4_k_cu_c9fbf5c2_45394cuda3std3__45__cpo3endE,(_ZN39_INTERNAL_b660c049_4_k_cu_c9fbf5c2_45394cuda3std3__419piecewise_constructE - _ZN39_INTERNAL_b660c049_4_k_cu_c9fbf5c2_45394cuda3std3__45__cpo3endE)
_ZN39_INTERNAL_b660c049_4_k_cu_c9fbf5c2_45394cuda3std3__45__cpo3endE:
	.zero		1
	.type		_ZN39_INTERNAL_b660c049_4_k_cu_c9fbf5c2_45394cuda3std3__419piecewise_constructE,@object
	.size		_ZN39_INTERNAL_b660c049_4_k_cu_c9fbf5c2_45394cuda3std3__419piecewise_constructE,(_ZN39_INTERNAL_b660c049_4_k_cu_c9fbf5c2_45394cuda3std3__45__cpo4cendE - _ZN39_INTERNAL_b660c049_4_k_cu_c9fbf5c2_45394cuda3std3__419piecewise_constructE)
_ZN39_INTERNAL_b660c049_4_k_cu_c9fbf5c2_45394cuda3std3__419piecewise_constructE:
	.zero		1
	.type		_ZN39_INTERNAL_b660c049_4_k_cu_c9fbf5c2_45394cuda3std3__45__cpo4cendE,@object
	.size		_ZN39_INTERNAL_b660c049_4_k_cu_c9fbf5c2_45394cuda3std3__45__cpo4cendE,(_ZN39_INTERNAL_b660c049_4_k_cu_c9fbf5c2_45394cuda3std6ranges3__45__cpo4swapE - _ZN39_INTERNAL_b660c049_4_k_cu_c9fbf5c2_45394cuda3std3__45__cpo4cendE)
_ZN39_INTERNAL_b660c049_4_k_cu_c9fbf5c2_45394cuda3std3__45__cpo4cendE:
	.zero		1
	.type		_ZN39_INTERNAL_b660c049_4_k_cu_c9fbf5c2_45394cuda3std6ranges3__45__cpo4swapE,@object
	.size		_ZN39_INTERNAL_b660c049_4_k_cu_c9fbf5c2_45394cuda3std6ranges3__45__cpo4swapE,(.L_7 - _ZN39_INTERNAL_b660c049_4_k_cu_c9fbf5c2_45394cuda3std6ranges3__45__cpo4swapE)
_ZN39_INTERNAL_b660c049_4_k_cu_c9fbf5c2_45394cuda3std6ranges3__45__cpo4swapE:
	.zero		1
.L_7:


//--------------------- .nv.constant0._ZN7cutlass13device_kernelINS_4gemm6kernel13GemmUniversalIN4cute5tupleIJiiiiEEENS1_10collective13CollectiveMmaINS1_37MainloopSm90TmaGmmaWarpSpecializedFP8ILi4ENS5_IJNS4_1CILi1EEESB_SB_EEENS1_35KernelTmaWarpSpecializedCooperativeEEENS5_IJNSA_ILi256EEENSA_ILi64EEESG_EEENS_12float_e4m3_tENS5_IJlSB_lEEESI_SJ_NS4_8TiledMMAINS4_8MMA_AtomIJNS4_4SM904GMMA30MMA_64x64x32_F32E4M3E4M3_SS_TNILNSN_7ScaleInE1ELSP_1EEEEEENS4_6LayoutINS5_IJNSA_ILi2EEESB_SB_EEENS5_IJSB_NSA_ILi0EEESV_EEEEENS5_IJNS4_10UnderscoreESY_SY_EEEEENS4_13SM90_TMA_LOADENS4_14ComposedLayoutINS4_7SwizzleILi2ELi4ELi3EEENS4_18smem_ptr_flag_bitsILi8EEENSS_INS5_IJNSA_ILi8EEESG_EEENS5_IJSG_SB_EEEEEEEvNS4_8identityES11_S1B_vS1C_EENS_8epilogue10collective6detail29Sm90TmaWarpSpecializedAdapterINS1F_15DefaultEpilogueISI_SJ_SJ_NS1E_6thread17LinearCombinationISI_Li1EffLNS1J_9ScaleType4KindE0ELNS_15FloatRoundStyleE2ESI_EENS1_15EpilogueDefaultEEEEEvvEEEEvNT_6ParamsE --------------------------
	.section	.nv.constant0._ZN7cutlass13device_kernelINS_4gemm6kernel13GemmUniversalIN4cute5tupleIJiiiiEEENS1_10collective13CollectiveMmaINS1_37MainloopSm90TmaGmmaWarpSpecializedFP8ILi4ENS5_IJNS4_1CILi1EEESB_SB_EEENS1_35KernelTmaWarpSpecializedCooperativeEEENS5_IJNSA_ILi256EEENSA_ILi64EEESG_EEENS_12float_e4m3_tENS5_IJlSB_lEEESI_SJ_NS4_8TiledMMAINS4_8MMA_AtomIJNS4_4SM904GMMA30MMA_64x64x32_F32E4M3E4M3_SS_TNILNSN_7ScaleInE1ELSP_1EEEEEENS4_6LayoutINS5_IJNSA_ILi2EEESB_SB_EEENS5_IJSB_NSA_ILi0EEESV_EEEEENS5_IJNS4_10UnderscoreESY_SY_EEEEENS4_13SM90_TMA_LOADENS4_14ComposedLayoutINS4_7SwizzleILi2ELi4ELi3EEENS4_18smem_ptr_flag_bitsILi8EEENSS_INS5_IJNSA_ILi8EEESG_EEENS5_IJSG_SB_EEEEEEEvNS4_8identityES11_S1B_vS1C_EENS_8epilogue10collective6detail29Sm90TmaWarpSpecializedAdapterINS1F_15DefaultEpilogueISI_SJ_SJ_NS1E_6thread17LinearCombinationISI_Li1EffLNS1J_9ScaleType4KindE0ELNS_15FloatRoundStyleE2ESI_EENS1_15EpilogueDefaultEEEEEvvEEEEvNT_6ParamsE,"a",@progbits
	.sectionflags	@""
	.align	4
.nv.constant0._ZN7cutlass13device_kernelINS_4gemm6kernel13GemmUniversalIN4cute5tupleIJiiiiEEENS1_10collective13CollectiveMmaINS1_37MainloopSm90TmaGmmaWarpSpecializedFP8ILi4ENS5_IJNS4_1CILi1EEESB_SB_EEENS1_35KernelTmaWarpSpecializedCooperativeEEENS5_IJNSA_ILi256EEENSA_ILi64EEESG_EEENS_12float_e4m3_tENS5_IJlSB_lEEESI_SJ_NS4_8TiledMMAINS4_8MMA_AtomIJNS4_4SM904GMMA30MMA_64x64x32_F32E4M3E4M3_SS_TNILNSN_7ScaleInE1ELSP_1EEEEEENS4_6LayoutINS5_IJNSA_ILi2EEESB_SB_EEENS5_IJSB_NSA_ILi0EEESV_EEEEENS5_IJNS4_10UnderscoreESY_SY_EEEEENS4_13SM90_TMA_LOADENS4_14ComposedLayoutINS4_7SwizzleILi2ELi4ELi3EEENS4_18smem_ptr_flag_bitsILi8EEENSS_INS5_IJNSA_ILi8EEESG_EEENS5_IJSG_SB_EEEEEEEvNS4_8identityES11_S1B_vS1C_EENS_8epilogue10collective6detail29Sm90TmaWarpSpecializedAdapterINS1F_15DefaultEpilogueISI_SJ_SJ_NS1E_6thread17LinearCombinationISI_Li1EffLNS1J_9ScaleType4KindE0ELNS_15FloatRoundStyleE2ESI_EENS1_15EpilogueDefaultEEEEEvvEEEEvNT_6ParamsE:
	.zero		1664


//--------------------- SYMBOLS --------------------------

	.type		.nv.reservedSmem.offset0,@object
	.size		.nv.reservedSmem.offset0,0x4
